	.headerflags	@"EF_CUDA_TEXMODE_UNIFIED EF_CUDA_64BIT_ADDRESS EF_CUDA_ACCELERATORS EF_CUDA_SM90 EF_CUDA_VIRTUAL_SM(EF_CUDA_SM90)"
	.elftype	@"ET_EXEC"


//--------------------- .nv.info                  --------------------------
	.section	.nv.info,"",@"SHT_CUDA_INFO"
	.align	4


	//----- nvinfo : EIATTR_REGCOUNT
	.align		4
        /*0000*/ 	.byte	0x04, 0x2f
        /*0002*/ 	.short	(.L_2 - .L_1)
	.align		4
.L_1:
        /*0004*/ 	.word	index@(triton_red_fused_add_convolution_native_group_norm_60)
        /*0008*/ 	.word	0x00000031


	//----- nvinfo : EIATTR_MIN_STACK_SIZE
	.align		4
.L_2:
        /*000c*/ 	.byte	0x04, 0x12
        /*000e*/ 	.short	(.L_4 - .L_3)
	.align		4
.L_3:
        /*0010*/ 	.word	index@(triton_red_fused_add_convolution_native_group_norm_60)
        /*0014*/ 	.word	0x00000000


	//----- nvinfo : EIATTR_FRAME_SIZE
	.align		4
.L_4:
        /*0018*/ 	.byte	0x04, 0x11
        /*001a*/ 	.short	(.L_6 - .L_5)
	.align		4
.L_5:
        /*001c*/ 	.word	index@(triton_red_fused_add_convolution_native_group_norm_60)
        /*0020*/ 	.word	0x00000000


	//----- nvinfo : EIATTR_MIN_STACK_SIZE
	.align		4
.L_6:
        /*0024*/ 	.byte	0x04, 0x12
        /*0026*/ 	.short	(.L_8 - .L_7)
	.align		4
.L_7:
        /*0028*/ 	.word	index@(triton_red_fused_add_convolution_native_group_norm_60)
        /*002c*/ 	.word	0x00000000
.L_8:


//--------------------- .nv.info.triton_red_fused_add_convolution_native_group_norm_60 --------------------------
	.section	.nv.info.triton_red_fused_add_convolution_native_group_norm_60,"",@"SHT_CUDA_INFO"
	.sectionflags	@""
	.align	4


	//----- nvinfo : EIATTR_CUDA_API_VERSION
	.align		4
        /*0000*/ 	.byte	0x04, 0x37
        /*0002*/ 	.short	(.L_10 - .L_9)
.L_9:
        /*0004*/ 	.word	0x0000007c


	//----- nvinfo : EIATTR_KPARAM_INFO
	.align		4
.L_10:
        /*0008*/ 	.byte	0x04, 0x17
        /*000a*/ 	.short	(.L_12 - .L_11)
.L_11:
        /*000c*/ 	.word	0x00000000
        /*0010*/ 	.short	0x0006
        /*0012*/ 	.short	0x002c
        /*0014*/ 	.byte	0x00, 0xf0, 0x11, 0x00


	//----- nvinfo : EIATTR_KPARAM_INFO
	.align		4
.L_12:
        /*0018*/ 	.byte	0x04, 0x17
        /*001a*/ 	.short	(.L_14 - .L_13)
.L_13:
        /*001c*/ 	.word	0x00000000
        /*0020*/ 	.short	0x0005
        /*0022*/ 	.short	0x0028
        /*0024*/ 	.byte	0x00, 0xf0, 0x11, 0x00


	//----- nvinfo : EIATTR_KPARAM_INFO
	.align		4
.L_14:
        /*0028*/ 	.byte	0x04, 0x17
        /*002a*/ 	.short	(.L_16 - .L_15)
.L_15:
        /*002c*/ 	.word	0x00000000
        /*0030*/ 	.short	0x0004
        /*0032*/ 	.short	0x0020
        /*0034*/ 	.byte	0x00, 0xf4, 0x21, 0x00


	//----- nvinfo : EIATTR_KPARAM_INFO
	.align		4
.L_16:
        /*0038*/ 	.byte	0x04, 0x17
        /*003a*/ 	.short	(.L_18 - .L_17)
.L_17:
        /*003c*/ 	.word	0x00000000
        /*0040*/ 	.short	0x0003
        /*0042*/ 	.short	0x0018
        /*0044*/ 	.byte	0x00, 0xf4, 0x21, 0x00


	//----- nvinfo : EIATTR_KPARAM_INFO
	.align		4
.L_18:
        /*0048*/ 	.byte	0x04, 0x17
        /*004a*/ 	.short	(.L_20 - .L_19)
.L_19:
        /*004c*/ 	.word	0x00000000
        /*0050*/ 	.short	0x0002
        /*0052*/ 	.short	0x0010
        /*0054*/ 	.byte	0x00, 0xf4, 0x21, 0x00


	//----- nvinfo : EIATTR_KPARAM_INFO
	.align		4
.L_20:
        /*0058*/ 	.byte	0x04, 0x17
        /*005a*/ 	.short	(.L_22 - .L_21)
.L_21:
        /*005c*/ 	.word	0x00000000
        /*0060*/ 	.short	0x0001
        /*0062*/ 	.short	0x0008
        /*0064*/ 	.byte	0x00, 0xf4, 0x21, 0x00


	//----- nvinfo : EIATTR_KPARAM_INFO
	.align		4
.L_22:
        /*0068*/ 	.byte	0x04, 0x17
        /*006a*/ 	.short	(.L_24 - .L_23)
.L_23:
        /*006c*/ 	.word	0x00000000
        /*0070*/ 	.short	0x0000
        /*0072*/ 	.short	0x0000
        /*0074*/ 	.byte	0x00, 0xf4, 0x21, 0x00


	//----- nvinfo : EIATTR_SPARSE_MMA_MASK
	.align		4
.L_24:
        /*0078*/ 	.byte	0x03, 0x50
        /*007a*/ 	.short	0x0000


	//----- nvinfo : EIATTR_MAXREG_COUNT
	.align		4
        /*007c*/ 	.byte	0x03, 0x1b
        /*007e*/ 	.short	0x0080


	//----- nvinfo : EIATTR_COOP_GROUP_MASK_REGIDS
	.align		4
        /*0080*/ 	.byte	0x04, 0x29
        /*0082*/ 	.short	(.L_26 - .L_25)


	//   ....[0]....
.L_25:
        /*0084*/ 	.word	0xffffffff


	//   ....[1]....
        /*0088*/ 	.word	0xffffffff


	//   ....[2]....
        /*008c*/ 	.word	0xffffffff


	//   ....[3]....
        /*0090*/ 	.word	0xffffffff


	//   ....[4]....
        /*0094*/ 	.word	0xffffffff


	//   ....[5]....
        /*0098*/ 	.word	0xffffffff


	//   ....[6]....
        /*009c*/ 	.word	0xffffffff


	//   ....[7]....
        /*00a0*/ 	.word	0xffffffff


	//   ....[8]....
        /*00a4*/ 	.word	0xffffffff


	//   ....[9]....
        /*00a8*/ 	.word	0xffffffff


	//   ....[10]....
        /*00ac*/ 	.word	0xffffffff


	//   ....[11]....
        /*00b0*/ 	.word	0xffffffff


	//   ....[12]....
        /*00b4*/ 	.word	0xffffffff


	//   ....[13]....
        /*00b8*/ 	.word	0xffffffff


	//   ....[14]....
        /*00bc*/ 	.word	0xffffffff


	//   ....[15]....
        /*00c0*/ 	.word	0xffffffff


	//   ....[16]....
        /*00c4*/ 	.word	0xffffffff


	//   ....[17]....
        /*00c8*/ 	.word	0xffffffff


	//   ....[18]....
        /*00cc*/ 	.word	0xffffffff


	//   ....[19]....
        /*00d0*/ 	.word	0xffffffff


	//   ....[20]....
        /*00d4*/ 	.word	0xffffffff


	//   ....[21]....
        /*00d8*/ 	.word	0xffffffff


	//----- nvinfo : EIATTR_COOP_GROUP_INSTR_OFFSETS
	.align		4
.L_26:
        /*00dc*/ 	.byte	0x04, 0x28
        /*00de*/ 	.short	(.L_28 - .L_27)


	//   ....[0]....
.L_27:
        /*00e0*/ 	.word	0x000010b0


	//   ....[1]....
        /*00e4*/ 	.word	0x00001130


	//   ....[2]....
        /*00e8*/ 	.word	0x00001220


	//   ....[3]....
        /*00ec*/ 	.word	0x00001280


	//   ....[4]....
        /*00f0*/ 	.word	0x00001370


	//   ....[5]....
        /*00f4*/ 	.word	0x000013c0


	//   ....[6]....
        /*00f8*/ 	.word	0x000014a0


	//   ....[7]....
        /*00fc*/ 	.word	0x000014f0


	//   ....[8]....
        /*0100*/ 	.word	0x000015c0


	//   ....[9]....
        /*0104*/ 	.word	0x00001620


	//   ....[10]....
        /*0108*/ 	.word	0x00001770


	//   ....[11]....
        /*010c*/ 	.word	0x00001780


	//   ....[12]....
        /*0110*/ 	.word	0x000017c0


	//   ....[13]....
        /*0114*/ 	.word	0x00001800


	//   ....[14]....
        /*0118*/ 	.word	0x00001890


	//   ....[15]....
        /*011c*/ 	.word	0x00001970


	//   ....[16]....
        /*0120*/ 	.word	0x00001990


	//   ....[17]....
        /*0124*/ 	.word	0x000019f0


	//   ....[18]....
        /*0128*/ 	.word	0x00001ab0


	//   ....[19]....
        /*012c*/ 	.word	0x00001af0


	//   ....[20]....
        /*0130*/ 	.word	0x00001bc0


	//   ....[21]....
        /*0134*/ 	.word	0x00001c30


	//----- nvinfo : EIATTR_EXIT_INSTR_OFFSETS
	.align		4
.L_28:
        /*0138*/ 	.byte	0x04, 0x1c
        /*013a*/ 	.short	(.L_30 - .L_29)


	//   ....[0]....
.L_29:
        /*013c*/ 	.word	0x00001db0


	//   ....[1]....
        /*0140*/ 	.word	0x00001df0


	//----- nvinfo : EIATTR_REQNTID
	.align		4
.L_30:
        /*0144*/ 	.byte	0x04, 0x10
        /*0146*/ 	.short	(.L_32 - .L_31)
.L_31:
        /*0148*/ 	.word	0x00000200
        /*014c*/ 	.word	0x00000001
        /*0150*/ 	.word	0x00000001


	//----- nvinfo : EIATTR_CBANK_PARAM_SIZE
	.align		4
.L_32:
        /*0154*/ 	.byte	0x03, 0x19
        /*0156*/ 	.short	0x0030


	//----- nvinfo : EIATTR_PARAM_CBANK
	.align		4
        /*0158*/ 	.byte	0x04, 0x0a
        /*015a*/ 	.short	(.L_34 - .L_33)
	.align		4
.L_33:
        /*015c*/ 	.word	index@(.nv.constant0.triton_red_fused_add_convolution_native_group_norm_60)
        /*0160*/ 	.short	0x0210
        /*0162*/ 	.short	0x0030


	//----- nvinfo : EIATTR_SW_WAR
	.align		4
.L_34:
        /*0164*/ 	.byte	0x04, 0x36
        /*0166*/ 	.short	(.L_36 - .L_35)
.L_35:
        /*0168*/ 	.word	0x00000008
.L_36:


//--------------------- .nv.callgraph             --------------------------
	.section	.nv.callgraph,"",@"SHT_CUDA_CALLGRAPH"
	.align	4
	.sectionentsize	8
	.align		4
        /*0000*/ 	.word	0x00000000
	.align		4
        /*0004*/ 	.word	0xffffffff
	.align		4
        /*0008*/ 	.word	0x00000000
	.align		4
        /*000c*/ 	.word	0xfffffffe
	.align		4
        /*0010*/ 	.word	0x00000000
	.align		4
        /*0014*/ 	.word	0xfffffffd
	.align		4
        /*0018*/ 	.word	0x00000000
	.align		4
        /*001c*/ 	.word	0xfffffffc


//--------------------- .nv.constant4             --------------------------
	.section	.nv.constant4,"a",@progbits
	.align	8
	.align		8
.nv.constant4:
        /*0000*/ 	.dword	_$_str


//--------------------- .text.triton_red_fused_add_convolution_native_group_norm_60 --------------------------
	.section	.text.triton_red_fused_add_convolution_native_group_norm_60,"ax",@progbits
	.sectionflags	@"SHF_BARRIERS=1"
	.align	128
        .global         triton_red_fused_add_convolution_native_group_norm_60
        .type           triton_red_fused_add_convolution_native_group_norm_60,@function
        .size           triton_red_fused_add_convolution_native_group_norm_60,(.L_x_3 - triton_red_fused_add_convolution_native_group_norm_60)
        .other          triton_red_fused_add_convolution_native_group_norm_60,@"STO_CUDA_ENTRY STV_DEFAULT"
triton_red_fused_add_convolution_native_group_norm_60:
.text.triton_red_fused_add_convolution_native_group_norm_60:
[----:B------:R-:W0:Y:S02]  /*0000*/  LDC R1, c[0x0][0x28] ;  /* 0x00000a00ff017b82 */ /* 0x000e240000000800 */
[----:B------:R-:W1:Y:S01]  /*0010*/  S2R R0, SR_CTAID.X ;  /* 0x0000000000007919 */ /* 0x000e620000002500 */
[----:B------:R-:W2:Y:S01]  /*0020*/  S2UR UR5, SR_CgaCtaId ;  /* 0x00000000000579c3 */ /* 0x000ea20000008800 */
[----:B------:R-:W-:Y:S01]  /*0030*/  UMOV UR4, 0x400 ;  /* 0x0000040000047882 */ /* 0x000fe20000000000 */
[----:B------:R-:W-:Y:S01]  /*0040*/  HFMA2.MMA R29, -RZ, RZ, 0, 0 ;  /* 0x00000000ff1d7435 */ /* 0x000fe200000001ff */
[----:B------:R-:W3:Y:S01]  /*0050*/  S2R R2, SR_TID.X ;  /* 0x0000000000027919 */ /* 0x000ee20000002100 */
[----:B------:R-:W-:Y:S02]  /*0060*/  PLOP3.LUT P0, PT, PT, PT, PT, 0x80, 0x0 ;  /* 0x000000000000781c */ /* 0x000fe40003f0f070 */
[----:B------:R-:W-:Y:S02]  /*0070*/  CS2R R18, SRZ ;  /* 0x0000000000127805 */ /* 0x000fe4000001ff00 */
[----:B------:R-:W-:Y:S02]  /*0080*/  CS2R R8, SRZ ;  /* 0x0000000000087805 */ /* 0x000fe4000001ff00 */
[----:B------:R-:W-:-:S02]  /*0090*/  CS2R R10, SRZ ;  /* 0x00000000000a7805 */ /* 0x000fc4000001ff00 */
[----:B------:R-:W-:Y:S02]  /*00a0*/  CS2R R12, SRZ ;  /* 0x00000000000c7805 */ /* 0x000fe4000001ff00 */
[----:B------:R-:W-:Y:S02]  /*00b0*/  CS2R R14, SRZ ;  /* 0x00000000000e7805 */ /* 0x000fe4000001ff00 */
[----:B------:R-:W-:Y:S02]  /*00c0*/  CS2R R16, SRZ ;  /* 0x0000000000107805 */ /* 0x000fe4000001ff00 */
[----:B------:R-:W-:Y:S01]  /*00d0*/  MOV R20, RZ ;  /* 0x000000ff00147202 */ /* 0x000fe20000000f00 */
[----:B------:R-:W-:Y:S01]  /*00e0*/  ULDC.64 UR8, c[0x0][0x208] ;  /* 0x0000820000087ab9 */ /* 0x000fe20000000a00 */
[----:B------:R-:W-:Y:S01]  /*00f0*/  ULDC.64 UR10, c[0x0][0x220] ;  /* 0x00008800000a7ab9 */ /* 0x000fe20000000a00 */
[----:B------:R-:W-:Y:S01]  /*0100*/  ULDC.64 UR12, c[0x0][0x210] ;  /* 0x00008400000c7ab9 */ /* 0x000fe20000000a00 */
[----:B--2---:R-:W-:Y:S01]  /*0110*/  UPRMT UR4, UR5, 0x654, UR4 ;  /* 0x0000065405047896 */ /* 0x004fe20008000004 */
[----:B-1----:R-:W-:-:S02]  /*0120*/  SHF.R.S32.HI R3, RZ, 0x1f, R0 ;  /* 0x0000001fff037819 */ /* 0x002fc40000011400 */
[----:B------:R-:W-:Y:S02]  /*0130*/  ISETP.GE.AND P1, PT, R0, 0x80, PT ;  /* 0x000000800000780c */ /* 0x000fe40003f26270 */
[----:B------:R-:W-:Y:S02]  /*0140*/  LEA.HI R4, R3, R0, RZ, 0x5 ;  /* 0x0000000003047211 */ /* 0x000fe400078f28ff */
[----:B---3--:R-:W-:Y:S02]  /*0150*/  SHF.L.U32 R3, R2, 0x2, RZ ;  /* 0x0000000202037819 */ /* 0x008fe400000006ff */
[----:B------:R-:W-:Y:S02]  /*0160*/  LOP3.LUT R5, R4, 0x3fffffe0, RZ, 0xc0, !PT ;  /* 0x3fffffe004057812 */ /* 0x000fe400078ec0ff */
[----:B------:R-:W-:Y:S02]  /*0170*/  LOP3.LUT R2, R2, 0x1ff, RZ, 0xc0, !PT ;  /* 0x000001ff02027812 */ /* 0x000fe400078ec0ff */
[----:B------:R-:W-:-:S02]  /*0180*/  LOP3.LUT R3, R3, 0x7fc, RZ, 0xc0, !PT ;  /* 0x000007fc03037812 */ /* 0x000fc400078ec0ff */
[----:B------:R-:W-:Y:S02]  /*0190*/  IADD3 R5, -R5, R0, RZ ;  /* 0x0000000005057210 */ /* 0x000fe40007ffe1ff */
[----:B------:R-:W-:Y:S02]  /*01a0*/  LEA R21, R2, UR4, 0x3 ;  /* 0x0000000402157c11 */ /* 0x000fe4000f8e18ff */
[----:B------:R-:W-:Y:S02]  /*01b0*/  LEA R23, R3, UR4, 0x3 ;  /* 0x0000000403177c11 */ /* 0x000fe4000f8e18ff */
[----:B------:R-:W-:Y:S01]  /*01c0*/  LEA R22, R0, R3, 0xc ;  /* 0x0000000300167211 */ /* 0x000fe200078e60ff */
[----:B------:R-:W-:Y:S01]  /*01d0*/  IMAD R25, R2, -0x4, R21 ;  /* 0xfffffffc02197824 */ /* 0x000fe200078e0215 */
[----:B------:R-:W-:Y:S01]  /*01e0*/  SHF.L.U32 R24, R5, 0x2, RZ ;  /* 0x0000000205187819 */ /* 0x000fe200000006ff */
[----:B------:R-:W-:Y:S01]  /*01f0*/  IMAD R27, R3, -0x4, R23 ;  /* 0xfffffffc031b7824 */ /* 0x000fe200078e0217 */
[----:B------:R-:W-:-:S02]  /*0200*/  SHF.R.S32.HI R28, RZ, 0x1f, R22 ;  /* 0x0000001fff1c7819 */ /* 0x000fc40000011416 */
[----:B------:R-:W-:-:S07]  /*0210*/  SHF.R.S32.HI R26, RZ, 0x1f, R24 ;  /* 0x0000001fff1a7819 */ /* 0x000fce0000011418 */
.L_x_1:
[----:B0-----:R-:W-:Y:S02]  /*0220*/  LOP3.LUT R2, R29, R22, RZ, 0xfc, !PT ;  /* 0x000000161d027212 */ /* 0x001fe400078efcff */
[----:B------:R-:W-:Y:S02]  /*0230*/  CS2R R4, SRZ ;  /* 0x0000000000047805 */ /* 0x000fe4000001ff00 */
[----:B------:R-:W-:Y:S02]  /*0240*/  LOP3.LUT R3, R19, R28, RZ, 0xfc, !PT ;  /* 0x0000001c13037212 */ /* 0x000fe400078efcff */
[----:B------:R-:W-:Y:S02]  /*0250*/  CS2R R6, SRZ ;  /* 0x0000000000067805 */ /* 0x000fe4000001ff00 */
[C---:B------:R-:W-:Y:S02]  /*0260*/  SHF.L.U32 R33, R2.reuse, 0x2, RZ ;  /* 0x0000000202217819 */ /* 0x040fe400000006ff */
[----:B------:R-:W-:-:S02]  /*0270*/  SHF.L.U64.HI R3, R2, 0x2, R3 ;  /* 0x0000000202037819 */ /* 0x000fc40000010203 */
[----:B------:R-:W-:-:S04]  /*0280*/  IADD3 R30, P2, R33, UR10, RZ ;  /* 0x0000000a211e7c10 */ /* 0x000fc8000ff5e0ff */
[----:B------:R-:W-:-:S05]  /*0290*/  IADD3.X R31, R3, UR11, RZ, P2, !PT ;  /* 0x0000000b031f7c10 */ /* 0x000fca00097fe4ff */
[----:B------:R0:W2:Y:S01]  /*02a0*/  @!P1 LDG.E.EF.128 R4, desc[UR8][R30.64] ;  /* 0x000000081e049981 */ /* 0x0000a2000c0e1d00 */
[----:B------:R-:W-:-:S04]  /*02b0*/  IADD3 R2, P2, R33, UR12, RZ ;  /* 0x0000000c21027c10 */ /* 0x000fc8000ff5e0ff */
[----:B------:R-:W-:Y:S01]  /*02c0*/  IADD3.X R3, R3, UR13, RZ, P2, !PT ;  /* 0x0000000d03037c10 */ /* 0x000fe200097fe4ff */
[----:B0-----:R-:W0:Y:S08]  /*02d0*/  LDC.64 R30, c[0x0][0x228] ;  /* 0x00008a00ff1e7b82 */ /* 0x001e300000000a00 */
[----:B------:R-:W-:Y:S01]  /*02e0*/  BAR.SYNC.DEFER_BLOCKING 0x0 ;  /* 0x0000000000007b1d */ /* 0x000fe20000010000 */
[----:B--2---:R-:W-:-:S02]  /*02f0*/  SEL R32, R4, RZ, !P1 ;  /* 0x000000ff04207207 */ /* 0x004fc40004800000 */
[----:B------:R-:W-:Y:S02]  /*0300*/  SEL R34, R5, RZ, !P1 ;  /* 0x000000ff05227207 */ /* 0x000fe40004800000 */
[----:B------:R-:W-:Y:S02]  /*0310*/  CS2R R4, SRZ ;  /* 0x0000000000047805 */ /* 0x000fe4000001ff00 */
[----:B------:R-:W-:Y:S01]  /*0320*/  SEL R36, R6, RZ, !P1 ;  /* 0x000000ff06247207 */ /* 0x000fe20004800000 */
[----:B------:R-:W-:Y:S01]  /*0330*/  STS [R23], R32 ;  /* 0x0000002017007388 */ /* 0x000fe20000000800 */
[----:B------:R-:W-:Y:S02]  /*0340*/  SEL R40, R7, RZ, !P1 ;  /* 0x000000ff07287207 */ /* 0x000fe40004800000 */
[----:B------:R-:W-:Y:S01]  /*0350*/  CS2R R6, SRZ ;  /* 0x0000000000067805 */ /* 0x000fe2000001ff00 */
[----:B------:R-:W-:Y:S04]  /*0360*/  STS [R23+0x8], R34 ;  /* 0x0000082217007388 */ /* 0x000fe80000000800 */
[----:B------:R1:W-:Y:S04]  /*0370*/  STS [R23+0x10], R36 ;  /* 0x0000102417007388 */ /* 0x0003e80000000800 */
[----:B------:R2:W-:Y:S01]  /*0380*/  STS [R23+0x18], R40 ;  /* 0x0000182817007388 */ /* 0x0005e20000000800 */
[----:B------:R-:W-:Y:S06]  /*0390*/  BAR.SYNC.DEFER_BLOCKING 0x0 ;  /* 0x0000000000007b1d */ /* 0x000fec0000010000 */
[----:B------:R-:W3:Y:S01]  /*03a0*/  @!P1 LDG.E.EF.128 R4, desc[UR8][R2.64] ;  /* 0x0000000802049981 */ /* 0x000ee2000c0e1d00 */
[----:B------:R-:W-:-:S02]  /*03b0*/  SHF.R.U32.HI R33, RZ, 0xa, R19 ;  /* 0x0000000aff217819 */ /* 0x000fc40000011613 */
[----:B------:R-:W-:Y:S01]  /*03c0*/  MOV R39, RZ ;  /* 0x000000ff00277202 */ /* 0x000fe20000000f00 */
[----:B------:R-:W-:Y:S01]  /*03d0*/  LDS R34, [R21] ;  /* 0x0000000015227984 */ /* 0x000fe20000000800 */
[----:B-1----:R-:W-:Y:S02]  /*03e0*/  LOP3.LUT R36, R33, R26, RZ, 0xfc, !PT ;  /* 0x0000001a21247212 */ /* 0x002fe400078efcff */
[----:B--2---:R-:W-:Y:S01]  /*03f0*/  MOV R40, RZ ;  /* 0x000000ff00287202 */ /* 0x004fe20000000f00 */
[----:B------:R-:W-:Y:S01]  /*0400*/  LDS R38, [R21+0x1000] ;  /* 0x0010000015267984 */ /* 0x000fe20000000800 */
[----:B---3--:R-:W-:Y:S02]  /*0410*/  SEL R46, R7, RZ, !P1 ;  /* 0x000000ff072e7207 */ /* 0x008fe40004800000 */
[----:B------:R-:W-:Y:S02]  /*0420*/  SEL R44, R6, RZ, !P1 ;  /* 0x000000ff062c7207 */ /* 0x000fe40004800000 */
[----:B------:R-:W-:Y:S01]  /*0430*/  SHF.R.U64 R7, R29, 0xa, R19 ;  /* 0x0000000a1d077819 */ /* 0x000fe20000001213 */
[----:B------:R-:W-:Y:S01]  /*0440*/  LDS R6, [R21+0x3000] ;  /* 0x0030000015067984 */ /* 0x000fe20000000800 */
[----:B------:R-:W-:-:S02]  /*0450*/  SEL R32, R4, RZ, !P1 ;  /* 0x000000ff04207207 */ /* 0x000fc40004800000 */
[----:B------:R-:W-:Y:S01]  /*0460*/  SEL R42, R5, RZ, !P1 ;  /* 0x000000ff052a7207 */ /* 0x000fe20004800000 */
[----:B------:R-:W-:Y:S01]  /*0470*/  LDS R29, [R21+0x2000] ;  /* 0x00200000151d7984 */ /* 0x000fe20000000800 */
[----:B------:R-:W-:Y:S02]  /*0480*/  LOP3.LUT R5, R7, R24, RZ, 0xfc, !PT ;  /* 0x0000001807057212 */ /* 0x000fe400078efcff */
[----:B------:R-:W-:Y:S01]  /*0490*/  LOP3.LUT R7, R7, 0x1, R24, 0xfe, !PT ;  /* 0x0000000107077812 */ /* 0x000fe200078efe18 */
[----:B------:R-:W-:Y:S01]  /*04a0*/  BAR.SYNC.DEFER_BLOCKING 0x0 ;  /* 0x0000000000007b1d */ /* 0x000fe20000010000 */
[-C--:B0-----:R-:W-:Y:S02]  /*04b0*/  LEA R4, P2, R5, R30.reuse, 0x2 ;  /* 0x0000001e05047211 */ /* 0x081fe400078410ff */
[----:B------:R-:W-:Y:S02]  /*04c0*/  LEA R30, P3, R7, R30, 0x2 ;  /* 0x0000001e071e7211 */ /* 0x000fe400078610ff */
[----:B------:R-:W-:-:S02]  /*04d0*/  LEA.HI.X R5, R5, R31, R36, 0x2, P2 ;  /* 0x0000001f05057211 */ /* 0x000fc400010f1424 */
[----:B------:R-:W-:Y:S02]  /*04e0*/  LEA.HI.X R31, R7, R31, R36, 0x2, P3 ;  /* 0x0000001f071f7211 */ /* 0x000fe400018f1424 */
[----:B------:R-:W-:Y:S01]  /*04f0*/  CS2R R36, SRZ ;  /* 0x0000000000247805 */ /* 0x000fe2000001ff00 */
[----:B------:R-:W-:Y:S04]  /*0500*/  STS [R23], R32 ;  /* 0x0000002017007388 */ /* 0x000fe80000000800 */
[----:B------:R0:W-:Y:S04]  /*0510*/  STS [R23+0x8], R42 ;  /* 0x0000082a17007388 */ /* 0x0001e80000000800 */
[----:B------:R-:W-:Y:S04]  /*0520*/  STS [R23+0x10], R44 ;  /* 0x0000102c17007388 */ /* 0x000fe80000000800 */
[----:B------:R-:W-:Y:S01]  /*0530*/  STS [R23+0x18], R46 ;  /* 0x0000182e17007388 */ /* 0x000fe20000000800 */
[----:B------:R-:W-:Y:S06]  /*0540*/  BAR.SYNC.DEFER_BLOCKING 0x0 ;  /* 0x0000000000007b1d */ /* 0x000fec0000010000 */
[----:B------:R-:W0:Y:S04]  /*0550*/  @!P1 LDG.E.EL R39, desc[UR8][R30.64] ;  /* 0x000000081e279981 */ /* 0x000e28000c2e1900 */
[----:B------:R1:W2:Y:S04]  /*0560*/  @!P1 LDG.E.EL R40, desc[UR8][R30.64] ;  /* 0x000000081e289981 */ /* 0x0002a8000c2e1900 */
[----:B------:R-:W3:Y:S04]  /*0570*/  @!P1 LDG.E.EL R36, desc[UR8][R4.64] ;  /* 0x0000000804249981 */ /* 0x000ee8000c2e1900 */
[----:B------:R-:W4:Y:S01]  /*0580*/  @!P1 LDG.E.EL R37, desc[UR8][R4.64] ;  /* 0x0000000804259981 */ /* 0x000f22000c2e1900 */
[----:B------:R-:W-:-:S02]  /*0590*/  MOV R45, RZ ;  /* 0x000000ff002d7202 */ /* 0x000fc40000000f00 */
[----:B-1----:R-:W-:Y:S01]  /*05a0*/  MOV R31, 0x3f800000 ;  /* 0x3f800000001f7802 */ /* 0x002fe20000000f00 */
[----:B------:R-:W1:Y:S04]  /*05b0*/  LDS R33, [R21+0x2000] ;  /* 0x0020000015217984 */ /* 0x000e680000000800 */
[----:B------:R-:W5:Y:S04]  /*05c0*/  LDS R35, [R21+0x3000] ;  /* 0x0030000015237984 */ /* 0x000f680000000800 */
[----:B------:R-:W0:Y:S04]  /*05d0*/  LDS R7, [R21] ;  /* 0x0000000015077984 */ /* 0x000e280000000800 */
[----:B------:R-:W0:Y:S02]  /*05e0*/  LDS R32, [R21+0x1000] ;  /* 0x0010000015207984 */ /* 0x000e240000000800 */
[----:B0-----:R-:W-:-:S02]  /*05f0*/  SEL R42, R39, RZ, !P1 ;  /* 0x000000ff272a7207 */ /* 0x001fc40004800000 */
[----:B--2---:R-:W-:-:S03]  /*0600*/  SEL R40, R40, RZ, !P1 ;  /* 0x000000ff28287207 */ /* 0x004fc60004800000 */
[----:B-1----:R-:W-:Y:S01]  /*0610*/  FADD R30, R33, R42 ;  /* 0x0000002a211e7221 */ /* 0x002fe20000000000 */
[----:B------:R-:W-:Y:S02]  /*0620*/  CS2R R42, SRZ ;  /* 0x00000000002a7805 */ /* 0x000fe4000001ff00 */
[----:B------:R-:W-:Y:S02]  /*0630*/  MOV R33, 0x3f800000 ;  /* 0x3f80000000217802 */ /* 0x000fe40000000f00 */
[----:B---3--:R-:W-:Y:S01]  /*0640*/  SEL R36, R36, RZ, !P1 ;  /* 0x000000ff24247207 */ /* 0x008fe20004800000 */
[----:B-----5:R-:W-:Y:S01]  /*0650*/  FADD R35, R35, R40 ;  /* 0x0000002823237221 */ /* 0x020fe20000000000 */
[----:B------:R-:W-:Y:S01]  /*0660*/  FADD R29, R29, R30 ;  /* 0x0000001e1d1d7221 */ /* 0x000fe20000000000 */
[----:B----4-:R-:W-:Y:S02]  /*0670*/  SEL R37, R37, RZ, !P1 ;  /* 0x000000ff25257207 */ /* 0x010fe40004800000 */
[----:B------:R-:W-:Y:S01]  /*0680*/  FADD R7, R7, R36 ;  /* 0x0000002407077221 */ /* 0x000fe20000000000 */
[----:B------:R-:W-:Y:S01]  /*0690*/  FADD R30, R6, R35 ;  /* 0x00000023061e7221 */ /* 0x000fe20000000000 */
[----:B------:R-:W-:Y:S01]  /*06a0*/  MOV R40, RZ ;  /* 0x000000ff00287202 */ /* 0x000fe20000000f00 */
[----:B------:R-:W-:Y:S01]  /*06b0*/  FADD R5, R32, R37 ;  /* 0x0000002520057221 */ /* 0x000fe20000000000 */
[----:B------:R-:W-:Y:S01]  /*06c0*/  FADD R34, R34, R7 ;  /* 0x0000000722227221 */ /* 0x000fe20000000000 */
[----:B------:R-:W-:-:S02]  /*06d0*/  MOV R32, 0x3f800000 ;  /* 0x3f80000000207802 */ /* 0x000fc40000000f00 */
[----:B------:R-:W-:Y:S01]  /*06e0*/  FADD R38, R38, R5 ;  /* 0x0000000526267221 */ /* 0x000fe20000000000 */
[----:B------:R-:W-:Y:S02]  /*06f0*/  MOV R36, 0x3f800000 ;  /* 0x3f80000000247802 */ /* 0x000fe40000000f00 */
[----:B------:R-:W-:Y:S02]  /*0700*/  MOV R39, R29 ;  /* 0x0000001d00277202 */ /* 0x000fe40000000f00 */
[----:B------:R-:W-:Y:S02]  /*0710*/  MOV R41, R30 ;  /* 0x0000001e00297202 */ /* 0x000fe40000000f00 */
[----:B------:R-:W-:Y:S02]  /*0720*/  MOV R35, R34 ;  /* 0x0000002200237202 */ /* 0x000fe40000000f00 */
[----:B------:R-:W-:Y:S01]  /*0730*/  MOV R37, R38 ;  /* 0x0000002600257202 */ /* 0x000fe20000000f00 */
[----:B------:R-:W-:Y:S06]  /*0740*/  @P0 BRA `(.L_x_0) ;  /* 0x0000000000e00947 */ /* 0x000fec0003800000 */
[----:B------:R-:W-:Y:S01]  /*0750*/  FADD R31, R8, 1 ;  /* 0x3f800000081f7421 */ /* 0x000fe20000000000 */
[----:B------:R-:W-:Y:S01]  /*0760*/  FADD R32, R9, 1 ;  /* 0x3f80000009207421 */ /* 0x000fe20000000000 */
[----:B------:R-:W-:Y:S01]  /*0770*/  FADD R43, R34, -R16 ;  /* 0x80000010222b7221 */ /* 0x000fe20000000000 */
[----:B------:R-:W-:Y:S01]  /*0780*/  FADD R33, R10, 1 ;  /* 0x3f8000000a217421 */ /* 0x000fe20000000000 */
[C---:B------:R-:W-:Y:S01]  /*0790*/  FMUL R4, R31.reuse, 0.25 ;  /* 0x3e8000001f047820 */ /* 0x040fe20000400000 */
[----:B------:R-:W-:Y:S01]  /*07a0*/  FSETP.GEU.AND P6, PT, |R31|, 1.175494350822287508e-38, PT ;  /* 0x008000001f00780b */ /* 0x000fe20003fce200 */
[----:B------:R-:W-:Y:S01]  /*07b0*/  FMUL R6, R43, 0.25 ;  /* 0x3e8000002b067820 */ /* 0x000fe20000400000 */
[----:B------:R-:W-:Y:S01]  /*07c0*/  FSETP.GT.AND P4, PT, |R31|, 8.50705917302346158658e+37, PT ;  /* 0x7e8000001f00780b */ /* 0x000fe20003f84200 */
[C---:B------:R-:W-:Y:S01]  /*07d0*/  FMUL R7, R32.reuse, 0.25 ;  /* 0x3e80000020077820 */ /* 0x040fe20000400000 */
[----:B------:R-:W-:Y:S01]  /*07e0*/  FSETP.GEU.AND P3, PT, |R32|, 1.175494350822287508e-38, PT ;  /* 0x008000002000780b */ /* 0x000fe20003f6e200 */
[----:B------:R-:W-:Y:S01]  /*07f0*/  FADD R36, R11, 1 ;  /* 0x3f8000000b247421 */ /* 0x000fe20000000000 */
[----:B------:R-:W-:Y:S01]  /*0800*/  FSEL R5, R4, R31, P4 ;  /* 0x0000001f04057208 */ /* 0x000fe20002000000 */
[----:B------:R-:W-:Y:S01]  /*0810*/  FADD R4, R38, -R17 ;  /* 0x8000001126047221 */ /* 0x000fe20000000000 */
[C---:B------:R-:W-:Y:S01]  /*0820*/  FSETP.GEU.AND P2, PT, |R33|.reuse, 1.175494350822287508e-38, PT ;  /* 0x008000002100780b */ /* 0x040fe20003f4e200 */
[----:B------:R-:W-:Y:S01]  /*0830*/  FMUL R42, R33, 0.25 ;  /* 0x3e800000212a7820 */ /* 0x000fe20000400000 */
[----:B------:R-:W-:Y:S01]  /*0840*/  FSETP.GT.AND P5, PT, |R32|, 8.50705917302346158658e+37, PT ;  /* 0x7e8000002000780b */ /* 0x000fe20003fa4200 */
[----:B------:R-:W-:Y:S01]  /*0850*/  FMUL R35, R4, 0.25 ;  /* 0x3e80000004237820 */ /* 0x000fe20000400000 */
[----:B------:R-:W-:Y:S01]  /*0860*/  FSEL R6, R6, R43, P4 ;  /* 0x0000002b06067208 */ /* 0x000fe20002000000 */
[----:B------:R-:W-:Y:S01]  /*0870*/  @!P6 FMUL R5, R5, 16777216 ;  /* 0x4b8000000505e820 */ /* 0x000fe20000400000 */
[----:B------:R-:W-:Y:S01]  /*0880*/  FSETP.GT.AND P4, PT, |R33|, 8.50705917302346158658e+37, PT ;  /* 0x7e8000002100780b */ /* 0x000fe20003f84200 */
[----:B------:R-:W-:Y:S01]  /*0890*/  FADD R45, R29, -R18 ;  /* 0x800000121d2d7221 */ /* 0x000fe20000000000 */
[----:B------:R-:W-:Y:S01]  /*08a0*/  FSEL R7, R7, R32, P5 ;  /* 0x0000002007077208 */ /* 0x000fe20002800000 */
[----:B------:R-:W-:Y:S01]  /*08b0*/  @!P6 FMUL R6, R6, 16777216 ;  /* 0x4b8000000606e820 */ /* 0x000fe20000400000 */
[----:B------:R-:W-:Y:S01]  /*08c0*/  FSETP.GEU.AND P6, PT, |R36|, 1.175494350822287508e-38, PT ;  /* 0x008000002400780b */ /* 0x000fe20003fce200 */
[----:B------:R-:W0:Y:S01]  /*08d0*/  MUFU.RCP R5, R5 ;  /* 0x0000000500057308 */ /* 0x000e220000001000 */
[----:B------:R-:W-:Y:S01]  /*08e0*/  FSEL R39, R42, R33, P4 ;  /* 0x000000212a277208 */ /* 0x000fe20002000000 */
[----:B------:R-:W-:Y:S01]  /*08f0*/  @!P3 FMUL R7, R7, 16777216 ;  /* 0x4b8000000707b820 */ /* 0x000fe20000400000 */
[----:B------:R-:W-:Y:S01]  /*0900*/  FSEL R37, R35, R4, P5 ;  /* 0x0000000423257208 */ /* 0x000fe20002800000 */
[C---:B------:R-:W-:Y:S01]  /*0910*/  FMUL R35, R36.reuse, 0.25 ;  /* 0x3e80000024237820 */ /* 0x040fe20000400000 */
[----:B------:R-:W-:Y:S01]  /*0920*/  FSETP.GT.AND P5, PT, |R36|, 8.50705917302346158658e+37, PT ;  /* 0x7e8000002400780b */ /* 0x000fe20003fa4200 */
[----:B------:R-:W-:Y:S01]  /*0930*/  @!P2 FMUL R39, R39, 16777216 ;  /* 0x4b8000002727a820 */ /* 0x000fe20000400000 */
[----:B------:R-:W-:Y:S01]  /*0940*/  FADD R42, R30, -R20 ;  /* 0x800000141e2a7221 */ /* 0x000fe20000000000 */
[----:B------:R-:W1:Y:S01]  /*0950*/  MUFU.RCP R40, R7 ;  /* 0x0000000700287308 */ /* 0x000e620000001000 */
[----:B------:R-:W-:Y:S01]  /*0960*/  FSEL R44, R35, R36, P5 ;  /* 0x00000024232c7208 */ /* 0x000fe20002800000 */
[----:B------:R-:W-:-:S04]  /*0970*/  @!P3 FMUL R37, R37, 16777216 ;  /* 0x4b8000002525b820 */ /* 0x000fc80000400000 */
[----:B------:R-:W-:Y:S01]  /*0980*/  @!P6 FMUL R44, R44, 16777216 ;  /* 0x4b8000002c2ce820 */ /* 0x000fe20000400000 */
[----:B0-----:R-:W-:Y:S01]  /*0990*/  FFMA R35, R5, R6, R16 ;  /* 0x0000000605237223 */ /* 0x001fe20000000010 */
[----:B------:R-:W0:Y:S01]  /*09a0*/  MUFU.RCP R39, R39 ;  /* 0x0000002700277308 */ /* 0x000e220000001000 */
[----:B------:R-:W-:Y:S01]  /*09b0*/  FMUL R6, R45, 0.25 ;  /* 0x3e8000002d067820 */ /* 0x000fe20000400000 */
[----:B------:R-:W-:-:S04]  /*09c0*/  FMUL R5, R42, 0.25 ;  /* 0x3e8000002a057820 */ /* 0x000fc80000400000 */
[----:B------:R-:W-:Y:S01]  /*09d0*/  FSEL R6, R6, R45, P4 ;  /* 0x0000002d06067208 */ /* 0x000fe20002000000 */
[----:B-1----:R-:W-:Y:S01]  /*09e0*/  FFMA R37, R40, R37, R17 ;  /* 0x0000002528257223 */ /* 0x002fe20000000011 */
[----:B------:R-:W1:Y:S01]  /*09f0*/  MUFU.RCP R41, R44 ;  /* 0x0000002c00297308 */ /* 0x000e620000001000 */
[----:B------:R-:W-:Y:S02]  /*0a00*/  FSEL R5, R5, R42, P5 ;  /* 0x0000002a05057208 */ /* 0x000fe40002800000 */
[----:B------:R-:W-:Y:S01]  /*0a10*/  @!P2 FMUL R6, R6, 16777216 ;  /* 0x4b8000000606a820 */ /* 0x000fe20000400000 */
[----:B------:R-:W-:Y:S02]  /*0a20*/  FADD R40, R38, -R37 ;  /* 0x8000002526287221 */ /* 0x000fe40000000000 */
[----:B------:R-:W-:Y:S01]  /*0a30*/  @!P6 FMUL R5, R5, 16777216 ;  /* 0x4b8000000505e820 */ /* 0x000fe20000400000 */
[----:B0-----:R-:W-:Y:S01]  /*0a40*/  FFMA R39, R39, R6, R18 ;  /* 0x0000000627277223 */ /* 0x001fe20000000012 */
[----:B------:R-:W-:-:S03]  /*0a50*/  FFMA R40, R4, R40, R13 ;  /* 0x0000002804287223 */ /* 0x000fc6000000000d */
[----:B------:R-:W-:Y:S01]  /*0a60*/  FADD R4, R29, -R39 ;  /* 0x800000271d047221 */ /* 0x000fe20000000000 */
[----:B-1----:R-:W-:-:S03]  /*0a70*/  FFMA R41, R41, R5, R20 ;  /* 0x0000000529297223 */ /* 0x002fc60000000014 */
[----:B------:R-:W-:Y:S01]  /*0a80*/  FFMA R45, R45, R4, R14 ;  /* 0x000000042d2d7223 */ /* 0x000fe2000000000e */
[----:B------:R-:W-:Y:S01]  /*0a90*/  FADD R5, R34, -R35 ;  /* 0x8000002322057221 */ /* 0x000fe20000000000 */
[----:B------:R-:W-:-:S03]  /*0aa0*/  FADD R4, R30, -R41 ;  /* 0x800000291e047221 */ /* 0x000fc60000000000 */
[----:B------:R-:W-:Y:S01]  /*0ab0*/  FFMA R43, R43, R5, R12 ;  /* 0x000000052b2b7223 */ /* 0x000fe2000000000c */
[----:B------:R-:W-:-:S07]  /*0ac0*/  FFMA R42, R42, R4, R15 ;  /* 0x000000042a2a7223 */ /* 0x000fce000000000f */
.L_x_0:
[----:B------:R-:W-:Y:S01]  /*0ad0*/  BAR.SYNC.DEFER_BLOCKING 0x0 ;  /* 0x0000000000007b1d */ /* 0x000fe20000010000 */
[----:B------:R-:W-:Y:S02]  /*0ae0*/  PLOP3.LUT P2, PT, P0, PT, PT, 0x80, 0x0 ;  /* 0x000000000000781c */ /* 0x000fe4000074f070 */
[----:B------:R-:W-:Y:S02]  /*0af0*/  FSEL R16, R35, R16, !P1 ;  /* 0x0000001023107208 */ /* 0x000fe40004800000 */
[----:B------:R-:W-:Y:S02]  /*0b00*/  FSEL R17, R37, R17, !P1 ;  /* 0x0000001125117208 */ /* 0x000fe40004800000 */
[----:B------:R-:W-:Y:S02]  /*0b10*/  FSEL R18, R39, R18, !P1 ;  /* 0x0000001227127208 */ /* 0x000fe40004800000 */
[----:B------:R-:W-:Y:S02]  /*0b20*/  FSEL R20, R41, R20, !P1 ;  /* 0x0000001429147208 */ /* 0x000fe40004800000 */
[----:B------:R-:W-:-:S02]  /*0b30*/  FSEL R12, R43, R12, !P1 ;  /* 0x0000000c2b0c7208 */ /* 0x000fc40004800000 */
[----:B------:R-:W-:Y:S02]  /*0b40*/  FSEL R13, R40, R13, !P1 ;  /* 0x0000000d280d7208 */ /* 0x000fe40004800000 */
[----:B------:R-:W-:Y:S02]  /*0b50*/  FSEL R14, R45, R14, !P1 ;  /* 0x0000000e2d0e7208 */ /* 0x000fe40004800000 */
[----:B------:R-:W-:Y:S02]  /*0b60*/  PLOP3.LUT P0, PT, PT, PT, PT, 0x8, 0x0 ;  /* 0x000000000000781c */ /* 0x000fe40003f0e170 */
[----:B------:R-:W-:Y:S02]  /*0b70*/  FSEL R15, R42, R15, !P1 ;  /* 0x0000000f2a0f7208 */ /* 0x000fe40004800000 */
[----:B------:R-:W-:Y:S02]  /*0b80*/  FSEL R8, R31, R8, !P1 ;  /* 0x000000081f087208 */ /* 0x000fe40004800000 */
[----:B------:R-:W-:Y:S01]  /*0b90*/  FSEL R9, R32, R9, !P1 ;  /* 0x0000000920097208 */ /* 0x000fe20004800000 */
[----:B------:R-:W-:Y:S01]  /*0ba0*/  STS [R25], R34 ;  /* 0x0000002219007388 */ /* 0x000fe20000000800 */
[----:B------:R-:W-:-:S02]  /*0bb0*/  FSEL R10, R33, R10, !P1 ;  /* 0x0000000a210a7208 */ /* 0x000fc40004800000 */
[----:B------:R-:W-:Y:S01]  /*0bc0*/  FSEL R11, R36, R11, !P1 ;  /* 0x0000000b240b7208 */ /* 0x000fe20004800000 */
[----:B------:R-:W-:Y:S04]  /*0bd0*/  STS [R25+0x800], R38 ;  /* 0x0008002619007388 */ /* 0x000fe80000000800 */
[----:B------:R0:W-:Y:S04]  /*0be0*/  STS [R25+0x1000], R29 ;  /* 0x0010001d19007388 */ /* 0x0001e80000000800 */
[----:B------:R-:W-:Y:S01]  /*0bf0*/  STS [R25+0x1800], R30 ;  /* 0x0018001e19007388 */ /* 0x000fe20000000800 */
[----:B------:R-:W-:Y:S01]  /*0c00*/  BAR.SYNC.DEFER_BLOCKING 0x0 ;  /* 0x0000000000007b1d */ /* 0x000fe20000010000 */
[----:B0-----:R-:W-:-:S05]  /*0c10*/  HFMA2.MMA R29, -RZ, RZ, 0, 0.0001220703125 ;  /* 0x00000800ff1d7435 */ /* 0x001fca00000001ff */
[----:B------:R-:W0:Y:S04]  /*0c20*/  LDS.128 R4, [R27] ;  /* 0x000000001b047984 */ /* 0x000e280000000c00 */
[----:B0-----:R0:W-:Y:S01]  /*0c30*/  @!P1 STG.E.128 desc[UR8][R2.64], R4 ;  /* 0x0000000402009986 */ /* 0x0011e2000c101d08 */
[----:B------:R-:W-:Y:S05]  /*0c40*/  @P2 BRA `(.L_x_1) ;  /* 0xfffffff400742947 */ /* 0x000fea000383ffff */
[----:B0-----:R-:W-:Y:S01]  /*0c50*/  FADD R7, R8, R9 ;  /* 0x0000000908077221 */ /* 0x001fe20000000000 */
[----:B------:R-:W-:Y:S01]  /*0c60*/  FMUL R22, R9, 0.25 ;  /* 0x3e80000009167820 */ /* 0x000fe20000400000 */
[----:B------:R-:W-:Y:S01]  /*0c70*/  FMUL R21, R10, 0.25 ;  /* 0x3e8000000a157820 */ /* 0x000fe20000400000 */
[----:B------:R-:W-:Y:S01]  /*0c80*/  FADD R17, -R16, R17 ;  /* 0x0000001110117221 */ /* 0x000fe20000000100 */
[C---:B------:R-:W-:Y:S01]  /*0c90*/  FMUL R2, R7.reuse, 0.25 ;  /* 0x3e80000007027820 */ /* 0x040fe20000400000 */
[----:B------:R-:W-:Y:S01]  /*0ca0*/  BAR.SYNC.DEFER_BLOCKING 0x0 ;  /* 0x0000000000007b1d */ /* 0x000fe20000010000 */
[C---:B------:R-:W-:Y:S01]  /*0cb0*/  FSETP.GEU.AND P5, PT, |R7|.reuse, 1.175494350822287508e-38, PT ;  /* 0x008000000700780b */ /* 0x040fe20003fae200 */
[----:B------:R-:W-:Y:S01]  /*0cc0*/  FADD R24, R10, R7 ;  /* 0x000000070a187221 */ /* 0x000fe20000000000 */
[----:B------:R-:W-:Y:S01]  /*0cd0*/  FSETP.GT.AND P3, PT, |R7|, 8.50705917302346158658e+37, PT ;  /* 0x7e8000000700780b */ /* 0x000fe20003f64200 */
[C---:B------:R-:W-:Y:S01]  /*0ce0*/  FMUL R26, R11.reuse, 0.25 ;  /* 0x3e8000000b1a7820 */ /* 0x040fe20000400000 */
[----:B------:R-:W-:Y:S01]  /*0cf0*/  FADD R13, R12, R13 ;  /* 0x0000000d0c0d7221 */ /* 0x000fe20000000000 */
[----:B------:R-:W-:Y:S01]  /*0d00*/  FMUL R19, R24, 0.25 ;  /* 0x3e80000018137820 */ /* 0x000fe20000400000 */
[----:B------:R-:W-:Y:S01]  /*0d10*/  FSEL R6, R2, R7, P3 ;  /* 0x0000000702067208 */ /* 0x000fe20001800000 */
[----:B------:R-:W-:Y:S01]  /*0d20*/  FADD R2, R11, R24 ;  /* 0x000000180b027221 */ /* 0x000fe20000000000 */
[C---:B------:R-:W-:Y:S01]  /*0d30*/  FSETP.GEU.AND P0, PT, |R24|.reuse, 1.175494350822287508e-38, PT ;  /* 0x008000001800780b */ /* 0x040fe20003f0e200 */
[----:B------:R-:W0:Y:S01]  /*0d40*/  S2UR UR4, SR_CgaCtaId ;  /* 0x00000000000479c3 */ /* 0x000e220000008800 */
[----:B------:R-:W-:Y:S01]  /*0d50*/  FSETP.GT.AND P4, PT, |R24|, 8.50705917302346158658e+37, PT ;  /* 0x7e8000001800780b */ /* 0x000fe20003f84200 */
[C---:B------:R-:W-:Y:S01]  /*0d60*/  FMUL R23, R2.reuse, 0.25 ;  /* 0x3e80000002177820 */ /* 0x040fe20000400000 */
[----:B------:R-:W-:Y:S01]  /*0d70*/  FSETP.GEU.AND P2, PT, |R2|, 1.175494350822287508e-38, PT ;  /* 0x008000000200780b */ /* 0x000fe20003f4e200 */
[----:B------:R-:W-:Y:S01]  /*0d80*/  @!P5 FMUL R6, R6, 16777216 ;  /* 0x4b8000000606d820 */ /* 0x000fe20000400000 */
[----:B------:R-:W-:Y:S01]  /*0d90*/  FSEL R19, R19, R24, P4 ;  /* 0x0000001813137208 */ /* 0x000fe20002000000 */
[----:B------:R-:W-:Y:S01]  /*0da0*/  UMOV UR5, 0x400 ;  /* 0x0000040000057882 */ /* 0x000fe20000000000 */
[----:B------:R-:W-:-:S02]  /*0db0*/  FSEL R9, R22, R9, P3 ;  /* 0x0000000916097208 */ /* 0x000fc40001800000 */
[----:B------:R-:W-:Y:S01]  /*0dc0*/  FSETP.GT.AND P3, PT, |R2|, 8.50705917302346158658e+37, PT ;  /* 0x7e8000000200780b */ /* 0x000fe20003f64200 */
[----:B------:R-:W1:Y:S01]  /*0dd0*/  MUFU.RCP R6, R6 ;  /* 0x0000000600067308 */ /* 0x000e620000001000 */
[----:B------:R-:W-:Y:S01]  /*0de0*/  FSEL R10, R21, R10, P4 ;  /* 0x0000000a150a7208 */ /* 0x000fe20002000000 */
[----:B------:R-:W-:Y:S01]  /*0df0*/  @!P0 FMUL R19, R19, 16777216 ;  /* 0x4b80000013138820 */ /* 0x000fe20000400000 */
[----:B------:R-:W-:Y:S01]  /*0e00*/  FSEL R22, R23, R2, P3 ;  /* 0x0000000217167208 */ /* 0x000fe20001800000 */
[----:B------:R-:W-:Y:S01]  /*0e10*/  @!P5 FMUL R9, R9, 16777216 ;  /* 0x4b8000000909d820 */ /* 0x000fe20000400000 */
[----:B------:R-:W-:Y:S01]  /*0e20*/  FSETP.NEU.AND P4, PT, R7, RZ, PT ;  /* 0x000000ff0700720b */ /* 0x000fe20003f8d000 */
[----:B------:R-:W-:Y:S01]  /*0e30*/  @!P0 FMUL R10, R10, 16777216 ;  /* 0x4b8000000a0a8820 */ /* 0x000fe20000400000 */
[----:B------:R-:W-:Y:S01]  /*0e40*/  FSEL R11, R26, R11, P3 ;  /* 0x0000000b1a0b7208 */ /* 0x000fe20001800000 */
[----:B------:R-:W2:Y:S01]  /*0e50*/  MUFU.RCP R19, R19 ;  /* 0x0000001300137308 */ /* 0x000ea20000001000 */
[----:B------:R-:W-:Y:S01]  /*0e60*/  @!P2 FMUL R22, R22, 16777216 ;  /* 0x4b8000001616a820 */ /* 0x000fe20000400000 */
[----:B------:R-:W-:-:S02]  /*0e70*/  FSETP.NEU.AND P0, PT, R24, RZ, PT ;  /* 0x000000ff1800720b */ /* 0x000fc40003f0d000 */
[----:B------:R-:W-:Y:S01]  /*0e80*/  @!P2 FMUL R11, R11, 16777216 ;  /* 0x4b8000000b0ba820 */ /* 0x000fe20000400000 */
[----:B------:R-:W-:Y:S01]  /*0e90*/  FSETP.NEU.AND P2, PT, R2, RZ, PT ;  /* 0x000000ff0200720b */ /* 0x000fe20003f4d000 */
[----:B0-----:R-:W-:Y:S01]  /*0ea0*/  UPRMT UR6, UR4, 0x654, UR5 ;  /* 0x0000065404067896 */ /* 0x001fe20008000005 */
[----:B-1----:R-:W-:Y:S01]  /*0eb0*/  FMUL R6, R6, R9 ;  /* 0x0000000906067220 */ /* 0x002fe20000400000 */
[----:B------:R-:W0:Y:S01]  /*0ec0*/  MUFU.RCP R22, R22 ;  /* 0x0000001600167308 */ /* 0x000e220000001000 */
[----:B------:R-:W-:Y:S01]  /*0ed0*/  FMUL R9, R17, R17 ;  /* 0x0000001111097220 */ /* 0x000fe20000400000 */
[----:B------:R-:W1:Y:S01]  /*0ee0*/  S2UR UR5, SR_CgaCtaId ;  /* 0x00000000000579c3 */ /* 0x000e620000008800 */
[----:B------:R-:W-:Y:S01]  /*0ef0*/  UMOV UR4, 0x400 ;  /* 0x0000040000047882 */ /* 0x000fe20000000000 */
[----:B------:R-:W-:Y:S01]  /*0f00*/  FSEL R6, R6, RZ, P4 ;  /* 0x000000ff06067208 */ /* 0x000fe20002000000 */
[----:B------:R-:W-:Y:S01]  /*0f10*/  FMUL R9, R8, R9 ;  /* 0x0000000908097220 */ /* 0x000fe20000400000 */
[----:B--2---:R-:W-:Y:S01]  /*0f20*/  FMUL R19, R19, R10 ;  /* 0x0000000a13137220 */ /* 0x004fe20000400000 */
[----:B------:R-:W-:-:S02]  /*0f30*/  FADD R10, R2, R2 ;  /* 0x00000002020a7221 */ /* 0x000fc40000000000 */
[----:B------:R-:W-:Y:S01]  /*0f40*/  FFMA R17, R17, R6, R16 ;  /* 0x0000000611117223 */ /* 0x000fe20000000010 */
[----:B------:R-:W-:Y:S01]  /*0f50*/  FFMA R9, R6, R9, R13 ;  /* 0x0000000906097223 */ /* 0x000fe2000000000d */
[----:B------:R-:W-:Y:S02]  /*0f60*/  FSEL R19, R19, RZ, P0 ;  /* 0x000000ff13137208 */ /* 0x000fe40000000000 */
[----:B------:R-:W-:Y:S01]  /*0f70*/  FADD R18, R18, -R17 ;  /* 0x8000001112127221 */ /* 0x000fe20000000000 */
[----:B------:R-:W-:Y:S01]  /*0f80*/  FSETP.GEU.AND P3, PT, |R10|, 1.175494350822287508e-38, PT ;  /* 0x008000000a00780b */ /* 0x000fe20003f6e200 */
[----:B0-----:R-:W-:Y:S01]  /*0f90*/  FMUL R22, R22, R11 ;  /* 0x0000000b16167220 */ /* 0x001fe20000400000 */
[----:B------:R-:W-:Y:S01]  /*0fa0*/  FADD R14, R14, R9 ;  /* 0x000000090e0e7221 */ /* 0x000fe20000000000 */
[C---:B------:R-:W-:Y:S01]  /*0fb0*/  FMUL R6, R18.reuse, R18 ;  /* 0x0000001212067220 */ /* 0x040fe20000400000 */
[----:B------:R-:W-:Y:S01]  /*0fc0*/  FFMA R17, R18, R19, R17 ;  /* 0x0000001312117223 */ /* 0x000fe20000000011 */
[C---:B------:R-:W-:Y:S01]  /*0fd0*/  FMUL R9, R10.reuse, 0.25 ;  /* 0x3e8000000a097820 */ /* 0x040fe20000400000 */
[----:B------:R-:W-:Y:S01]  /*0fe0*/  FSETP.GT.AND P0, PT, |R10|, 8.50705917302346158658e+37, PT ;  /* 0x7e8000000a00780b */ /* 0x000fe20003f04200 */
[----:B------:R-:W-:Y:S01]  /*0ff0*/  FMUL R6, R7, R6 ;  /* 0x0000000607067220 */ /* 0x000fe20000400000 */
[----:B------:R-:W-:Y:S01]  /*1000*/  FSEL R22, R22, RZ, P2 ;  /* 0x000000ff16167208 */ /* 0x000fe20001000000 */
[--C-:B------:R-:W-:Y:S01]  /*1010*/  FADD R20, R20, -R17.reuse ;  /* 0x8000001114147221 */ /* 0x100fe20000000000 */
[----:B------:R-:W-:Y:S01]  /*1020*/  FSEL R11, R9, R10, P0 ;  /* 0x0000000a090b7208 */ /* 0x000fe20000000000 */
[----:B------:R-:W-:Y:S01]  /*1030*/  FFMA R6, R19, R6, R14 ;  /* 0x0000000613067223 */ /* 0x000fe2000000000e */
[----:B------:R-:W-:Y:S01]  /*1040*/  FSEL R12, R23, R2, P0 ;  /* 0x00000002170c7208 */ /* 0x000fe20000000000 */
[C---:B------:R-:W-:Y:S01]  /*1050*/  FFMA R17, R20.reuse, R22, R17 ;  /* 0x0000001614117223 */ /* 0x040fe20000000011 */
[----:B------:R-:W-:Y:S01]  /*1060*/  FMUL R7, R20, R20 ;  /* 0x0000001414077220 */ /* 0x000fe20000400000 */
[----:B------:R-:W-:Y:S01]  /*1070*/  @!P3 FMUL R11, R11, 16777216 ;  /* 0x4b8000000b0bb820 */ /* 0x000fe20000400000 */
[----:B------:R-:W-:Y:S01]  /*1080*/  FADD R15, R15, R6 ;  /* 0x000000060f0f7221 */ /* 0x000fe20000000000 */
[----:B------:R-:W-:Y:S01]  /*1090*/  FADD R14, R10, R10 ;  /* 0x0000000a0a0e7221 */ /* 0x000fe20000000000 */
[----:B------:R-:W-:Y:S01]  /*10a0*/  FMUL R7, R24, R7 ;  /* 0x0000000718077220 */ /* 0x000fe20000400000 */
[----:B------:R-:W0:Y:S01]  /*10b0*/  SHFL.BFLY PT, R6, R17, 0x10, 0x1f ;  /* 0x0e001f0011067f89 */ /* 0x000e2200000e0000 */
[----:B------:R-:W-:Y:S01]  /*10c0*/  @!P3 FMUL R12, R12, 16777216 ;  /* 0x4b8000000c0cb820 */ /* 0x000fe20000400000 */
[----:B------:R-:W2:Y:S01]  /*10d0*/  MUFU.RCP R11, R11 ;  /* 0x0000000b000b7308 */ /* 0x000ea20000001000 */
[----:B------:R-:W-:Y:S01]  /*10e0*/  FFMA R7, R22, R7, R15 ;  /* 0x0000000716077223 */ /* 0x000fe2000000000f */
[C---:B------:R-:W-:Y:S01]  /*10f0*/  FSETP.GEU.AND P3, PT, |R14|.reuse, 1.175494350822287508e-38, PT ;  /* 0x008000000e00780b */ /* 0x040fe20003f6e200 */
[----:B------:R-:W-:Y:S01]  /*1100*/  FMUL R15, R14, 0.25 ;  /* 0x3e8000000e0f7820 */ /* 0x000fe20000400000 */
[----:B------:R-:W-:Y:S01]  /*1110*/  FSETP.NEU.AND P2, PT, R10, RZ, PT ;  /* 0x000000ff0a00720b */ /* 0x000fe20003f4d000 */
[----:B-1----:R-:W-:Y:S01]  /*1120*/  UPRMT UR4, UR5, 0x654, UR4 ;  /* 0x0000065405047896 */ /* 0x002fe20008000004 */
[----:B------:R-:W1:Y:S01]  /*1130*/  SHFL.BFLY PT, R8, R7, 0x10, 0x1f ;  /* 0x0e001f0007087f89 */ /* 0x000e6200000e0000 */
[----:B------:R-:W-:-:S04]  /*1140*/  FSETP.GT.AND P0, PT, |R14|, 8.50705917302346158658e+37, PT ;  /* 0x7e8000000e00780b */ /* 0x000fc80003f04200 */
[----:B------:R-:W-:Y:S02]  /*1150*/  FSEL R16, R15, R14, P0 ;  /* 0x0000000e0f107208 */ /* 0x000fe40000000000 */
[----:B------:R-:W-:Y:S01]  /*1160*/  FSEL R9, R9, R10, P0 ;  /* 0x0000000a09097208 */ /* 0x000fe20000000000 */
[----:B--2---:R-:W-:Y:S02]  /*1170*/  FMUL R12, R11, R12 ;  /* 0x0000000c0b0c7220 */ /* 0x004fe40000400000 */
[----:B------:R-:W-:Y:S02]  /*1180*/  @!P3 FMUL R16, R16, 16777216 ;  /* 0x4b8000001010b820 */ /* 0x000fe40000400000 */
[----:B------:R-:W-:Y:S01]  /*1190*/  @!P3 FMUL R9, R9, 16777216 ;  /* 0x4b8000000909b820 */ /* 0x000fe20000400000 */
[----:B------:R-:W-:Y:S01]  /*11a0*/  FSEL R12, R12, RZ, P2 ;  /* 0x000000ff0c0c7208 */ /* 0x000fe20001000000 */
[----:B0-----:R-:W-:Y:S02]  /*11b0*/  FADD R6, -R17, R6 ;  /* 0x0000000611067221 */ /* 0x001fe40000000100 */
[----:B------:R-:W0:Y:S01]  /*11c0*/  MUFU.RCP R16, R16 ;  /* 0x0000001000107308 */ /* 0x000e220000001000 */
[----:B------:R-:W-:Y:S01]  /*11d0*/  FSETP.NEU.AND P2, PT, R14, RZ, PT ;  /* 0x000000ff0e00720b */ /* 0x000fe20003f4d000 */
[C---:B------:R-:W-:Y:S01]  /*11e0*/  FMUL R11, R6.reuse, R6 ;  /* 0x00000006060b7220 */ /* 0x040fe20000400000 */
[----:B------:R-:W-:-:S03]  /*11f0*/  FFMA R6, R6, R12, R17 ;  /* 0x0000000c06067223 */ /* 0x000fc60000000011 */
[----:B------:R-:W-:Y:S01]  /*1200*/  FMUL R11, R2, R11 ;  /* 0x0000000b020b7220 */ /* 0x000fe20000400000 */
[----:B-1----:R-:W-:Y:S01]  /*1210*/  FADD R7, R7, R8 ;  /* 0x0000000807077221 */ /* 0x002fe20000000000 */
[----:B------:R-:W1:Y:S01]  /*1220*/  SHFL.BFLY PT, R13, R6, 0x8, 0x1f ;  /* 0x0d001f00060d7f89 */ /* 0x000e6200000e0000 */
[----:B------:R-:W-:Y:S02]  /*1230*/  FADD R8, R14, R14 ;  /* 0x0000000e0e087221 */ /* 0x000fe40000000000 */
[----:B------:R-:W-:Y:S02]  /*1240*/  FFMA R7, R12, R11, R7 ;  /* 0x0000000b0c077223 */ /* 0x000fe40000000007 */
[C---:B------:R-:W-:Y:S01]  /*1250*/  FMUL R17, R8.reuse, 0.25 ;  /* 0x3e80000008117820 */ /* 0x040fe20000400000 */
[----:B------:R-:W-:Y:S01]  /*1260*/  FSETP.GEU.AND P3, PT, |R8|, 1.175494350822287508e-38, PT ;  /* 0x008000000800780b */ /* 0x000fe20003f6e200 */
[----:B0-----:R-:W-:Y:S01]  /*1270*/  FMUL R9, R16, R9 ;  /* 0x0000000910097220 */ /* 0x001fe20000400000 */
[----:B------:R-:W0:Y:S01]  /*1280*/  SHFL.BFLY PT, R2, R7, 0x8, 0x1f ;  /* 0x0d001f0007027f89 */ /* 0x000e2200000e0000 */
[----:B------:R-:W-:-:S03]  /*1290*/  FSETP.GT.AND P0, PT, |R8|, 8.50705917302346158658e+37, PT ;  /* 0x7e8000000800780b */ /* 0x000fc60003f04200 */
[----:B------:R-:W-:Y:S02]  /*12a0*/  FSEL R9, R9, RZ, P2 ;  /* 0x000000ff09097208 */ /* 0x000fe40001000000 */
[----:B------:R-:W-:Y:S02]  /*12b0*/  FSEL R12, R17, R8, P0 ;  /* 0x00000008110c7208 */ /* 0x000fe40000000000 */
[----:B------:R-:W-:Y:S02]  /*12c0*/  FSEL R15, R15, R14, P0 ;  /* 0x0000000e0f0f7208 */ /* 0x000fe40000000000 */
[----:B------:R-:W-:Y:S01]  /*12d0*/  FSETP.NEU.AND P0, PT, R8, RZ, PT ;  /* 0x000000ff0800720b */ /* 0x000fe20003f0d000 */
[----:B------:R-:W-:Y:S02]  /*12e0*/  @!P3 FMUL R12, R12, 16777216 ;  /* 0x4b8000000c0cb820 */ /* 0x000fe40000400000 */
[----:B------:R-:W-:Y:S01]  /*12f0*/  @!P3 FMUL R15, R15, 16777216 ;  /* 0x4b8000000f0fb820 */ /* 0x000fe20000400000 */
[----:B-1----:R-:W-:-:S03]  /*1300*/  FADD R13, -R6, R13 ;  /* 0x0000000d060d7221 */ /* 0x002fc60000000100 */
[----:B------:R-:W1:Y:S01]  /*1310*/  MUFU.RCP R12, R12 ;  /* 0x0000000c000c7308 */ /* 0x000e620000001000 */
[C---:B------:R-:W-:Y:S01]  /*1320*/  FMUL R11, R13.reuse, R13 ;  /* 0x0000000d0d0b7220 */ /* 0x040fe20000400000 */
[----:B------:R-:W-:Y:S01]  /*1330*/  FFMA R6, R13, R9, R6 ;  /* 0x000000090d067223 */ /* 0x000fe20000000006 */
[----:B------:R-:W-:Y:S02]  /*1340*/  FADD R13, R8, R8 ;  /* 0x00000008080d7221 */ /* 0x000fe40000000000 */
[----:B------:R-:W-:Y:S01]  /*1350*/  FMUL R11, R10, R11 ;  /* 0x0000000b0a0b7220 */ /* 0x000fe20000400000 */
[----:B0-----:R-:W-:Y:S02]  /*1360*/  FADD R2, R7, R2 ;  /* 0x0000000207027221 */ /* 0x001fe40000000000 */
[----:B------:R-:W0:Y:S01]  /*1370*/  SHFL.BFLY PT, R7, R6, 0x4, 0x1f ;  /* 0x0c801f0006077f89 */ /* 0x000e2200000e0000 */
[----:B------:R-:W-:Y:S01]  /*1380*/  FSETP.GEU.AND P2, PT, |R13|, 1.175494350822287508e-38, PT ;  /* 0x008000000d00780b */ /* 0x000fe20003f4e200 */
[----:B------:R-:W-:Y:S01]  /*1390*/  FFMA R2, R9, R11, R2 ;  /* 0x0000000b09027223 */ /* 0x000fe20000000002 */
[----:B-1----:R-:W-:Y:S01]  /*13a0*/  FMUL R15, R12, R15 ;  /* 0x0000000f0c0f7220 */ /* 0x002fe20000400000 */
[----:B------:R-:W-:-:S03]  /*13b0*/  FMUL R12, R13, 0.25 ;  /* 0x3e8000000d0c7820 */ /* 0x000fc60000400000 */
[----:B------:R-:W1:Y:S01]  /*13c0*/  SHFL.BFLY PT, R9, R2, 0x4, 0x1f ;  /* 0x0c801f0002097f89 */ /* 0x000e6200000e0000 */
[----:B------:R-:W-:Y:S02]  /*13d0*/  FSEL R15, R15, RZ, P0 ;  /* 0x000000ff0f0f7208 */ /* 0x000fe40000000000 */
[----:B------:R-:W-:-:S04]  /*13e0*/  FSETP.GT.AND P0, PT, |R13|, 8.50705917302346158658e+37, PT ;  /* 0x7e8000000d00780b */ /* 0x000fc80003f04200 */
[----:B------:R-:W-:Y:S02]  /*13f0*/  FSEL R16, R12, R13, P0 ;  /* 0x0000000d0c107208 */ /* 0x000fe40000000000 */
[----:B------:R-:W-:Y:S02]  /*1400*/  FSEL R17, R17, R8, P0 ;  /* 0x0000000811117208 */ /* 0x000fe40000000000 */
[----:B------:R-:W-:Y:S01]  /*1410*/  FSETP.NEU.AND P0, PT, R13, RZ, PT ;  /* 0x000000ff0d00720b */ /* 0x000fe20003f0d000 */
[----:B------:R-:W-:Y:S02]  /*1420*/  @!P2 FMUL R16, R16, 16777216 ;  /* 0x4b8000001010a820 */ /* 0x000fe40000400000 */
[----:B------:R-:W-:Y:S01]  /*1430*/  @!P2 FMUL R17, R17, 16777216 ;  /* 0x4b8000001111a820 */ /* 0x000fe20000400000 */
[----:B0-----:R-:W-:-:S03]  /*1440*/  FADD R7, -R6, R7 ;  /* 0x0000000706077221 */ /* 0x001fc60000000100 */
[----:B------:R-:W0:Y:S01]  /*1450*/  MUFU.RCP R16, R16 ;  /* 0x0000001000107308 */ /* 0x000e220000001000 */
[C---:B------:R-:W-:Y:S01]  /*1460*/  FMUL R11, R7.reuse, R7 ;  /* 0x00000007070b7220 */ /* 0x040fe20000400000 */
[----:B------:R-:W-:Y:S01]  /*1470*/  FFMA R6, R7, R15, R6 ;  /* 0x0000000f07067223 */ /* 0x000fe20000000006 */
[----:B-1----:R-:W-:Y:S02]  /*1480*/  FADD R2, R2, R9 ;  /* 0x0000000902027221 */ /* 0x002fe40000000000 */
[----:B------:R-:W-:Y:S02]  /*1490*/  FMUL R11, R14, R11 ;  /* 0x0000000b0e0b7220 */ /* 0x000fe40000400000 */
[----:B------:R-:W1:Y:S02]  /*14a0*/  SHFL.BFLY PT, R7, R6, 0x2, 0x1f ;  /* 0x0c401f0006077f89 */ /* 0x000e6400000e0000 */
[----:B------:R-:W-:Y:S01]  /*14b0*/  FFMA R11, R15, R11, R2 ;  /* 0x0000000b0f0b7223 */ /* 0x000fe20000000002 */
[----:B------:R-:W-:Y:S01]  /*14c0*/  FADD R15, R13, R13 ;  /* 0x0000000d0d0f7221 */ /* 0x000fe20000000000 */
[----:B------:R-:W2:Y:S03]  /*14d0*/  S2R R2, SR_TID.X ;  /* 0x0000000000027919 */ /* 0x000ea60000002100 */
[C---:B------:R-:W-:Y:S01]  /*14e0*/  FMUL R14, R15.reuse, 0.25 ;  /* 0x3e8000000f0e7820 */ /* 0x040fe20000400000 */
[----:B------:R-:W3:Y:S01]  /*14f0*/  SHFL.BFLY PT, R10, R11, 0x2, 0x1f ;  /* 0x0c401f000b0a7f89 */ /* 0x000ee200000e0000 */
[----:B0-----:R-:W-:Y:S01]  /*1500*/  FMUL R17, R16, R17 ;  /* 0x0000001110117220 */ /* 0x001fe20000400000 */
[----:B------:R-:W-:-:S04]  /*1510*/  FSETP.GEU.AND P2, PT, |R15|, 1.175494350822287508e-38, PT ;  /* 0x008000000f00780b */ /* 0x000fc80003f4e200 */
[----:B------:R-:W-:Y:S02]  /*1520*/  FSEL R17, R17, RZ, P0 ;  /* 0x000000ff11117208 */ /* 0x000fe40000000000 */
[----:B------:R-:W-:-:S04]  /*1530*/  FSETP.GT.AND P0, PT, |R15|, 8.50705917302346158658e+37, PT ;  /* 0x7e8000000f00780b */ /* 0x000fc80003f04200 */
[----:B------:R-:W-:Y:S01]  /*1540*/  FSEL R14, R14, R15, P0 ;  /* 0x0000000f0e0e7208 */ /* 0x000fe20000000000 */
[----:B-1----:R-:W-:-:S04]  /*1550*/  FADD R7, -R6, R7 ;  /* 0x0000000706077221 */ /* 0x002fc80000000100 */
[----:B------:R-:W-:Y:S01]  /*1560*/  @!P2 FMUL R14, R14, 16777216 ;  /* 0x4b8000000e0ea820 */ /* 0x000fe20000400000 */
[C---:B------:R-:W-:Y:S01]  /*1570*/  FMUL R9, R7.reuse, R7 ;  /* 0x0000000707097220 */ /* 0x040fe20000400000 */
[----:B------:R-:W-:-:S04]  /*1580*/  FFMA R6, R7, R17, R6 ;  /* 0x0000001107067223 */ /* 0x000fc80000000006 */
[----:B------:R-:W0:Y:S01]  /*1590*/  MUFU.RCP R14, R14 ;  /* 0x0000000e000e7308 */ /* 0x000e220000001000 */
[----:B------:R-:W-:Y:S01]  /*15a0*/  FMUL R9, R8, R9 ;  /* 0x0000000908097220 */ /* 0x000fe20000400000 */
[----:B---3--:R-:W-:Y:S01]  /*15b0*/  FADD R10, R11, R10 ;  /* 0x0000000a0b0a7221 */ /* 0x008fe20000000000 */
[----:B------:R-:W1:Y:S01]  /*15c0*/  SHFL.BFLY PT, R7, R6, 0x1, 0x1f ;  /* 0x0c201f0006077f89 */ /* 0x000e6200000e0000 */
[----:B------:R-:W-:Y:S02]  /*15d0*/  FSEL R11, R12, R13, P0 ;  /* 0x0000000d0c0b7208 */ /* 0x000fe40000000000 */
[----:B------:R-:W-:Y:S01]  /*15e0*/  FFMA R9, R17, R9, R10 ;  /* 0x0000000911097223 */ /* 0x000fe2000000000a */
[----:B------:R-:W-:Y:S02]  /*15f0*/  FSETP.NEU.AND P0, PT, R15, RZ, PT ;  /* 0x000000ff0f00720b */ /* 0x000fe40003f0d000 */
[----:B------:R-:W-:Y:S01]  /*1600*/  @!P2 FMUL R11, R11, 16777216 ;  /* 0x4b8000000b0ba820 */ /* 0x000fe20000400000 */
[----:B--2---:R-:W-:Y:S01]  /*1610*/  LOP3.LUT P2, RZ, R2, 0x1f, RZ, 0xc0, !PT ;  /* 0x0000001f02ff7812 */ /* 0x004fe2000784c0ff */
[----:B------:R-:W2:Y:S01]  /*1620*/  SHFL.BFLY PT, R8, R9, 0x1, 0x1f ;  /* 0x0c201f0009087f89 */ /* 0x000ea200000e0000 */
[----:B------:R-:W-:-:S02]  /*1630*/  SHF.R.U32.HI R12, RZ, 0x3, R2 ;  /* 0x00000003ff0c7819 */ /* 0x000fc40000011602 */
[----:B------:R-:W-:Y:S01]  /*1640*/  ISETP.GE.AND P3, PT, R2, 0x10, PT ;  /* 0x000000100200780c */ /* 0x000fe20003f66270 */
[----:B0-----:R-:W-:Y:S01]  /*1650*/  FMUL R11, R14, R11 ;  /* 0x0000000b0e0b7220 */ /* 0x001fe20000400000 */
[----:B------:R-:W-:-:S04]  /*1660*/  LOP3.LUT R12, R12, 0x3c, RZ, 0xc0, !PT ;  /* 0x0000003c0c0c7812 */ /* 0x000fc800078ec0ff */
[----:B------:R-:W-:-:S03]  /*1670*/  FSEL R11, R11, RZ, P0 ;  /* 0x000000ff0b0b7208 */ /* 0x000fc60000000000 */
[----:B------:R0:W-:Y:S01]  /*1680*/  @!P2 STS [R12+UR6+0x80], R15 ;  /* 0x0000800f0c00a988 */ /* 0x0001e20008000806 */
[----:B-1----:R-:W-:-:S04]  /*1690*/  FADD R7, -R6, R7 ;  /* 0x0000000706077221 */ /* 0x002fc80000000100 */
[C---:B------:R-:W-:Y:S01]  /*16a0*/  FMUL R10, R7.reuse, R7 ;  /* 0x00000007070a7220 */ /* 0x040fe20000400000 */
[----:B------:R-:W-:Y:S01]  /*16b0*/  FFMA R7, R7, R11, R6 ;  /* 0x0000000b07077223 */ /* 0x000fe20000000006 */
[----:B------:R-:W-:Y:S01]  /*16c0*/  SHF.L.U32 R6, R2, 0x2, RZ ;  /* 0x0000000202067819 */ /* 0x000fe200000006ff */
[----:B--2---:R-:W-:Y:S01]  /*16d0*/  FADD R8, R9, R8 ;  /* 0x0000000809087221 */ /* 0x004fe20000000000 */
[----:B------:R-:W-:Y:S02]  /*16e0*/  FMUL R10, R13, R10 ;  /* 0x0000000a0d0a7220 */ /* 0x000fe40000400000 */
[----:B------:R-:W-:Y:S01]  /*16f0*/  @!P2 STS [R12+UR6], R7 ;  /* 0x000000070c00a988 */ /* 0x000fe20008000806 */
[----:B0-----:R-:W-:Y:S01]  /*1700*/  MOV R15, 0x39800000 ;  /* 0x39800000000f7802 */ /* 0x001fe20000000f00 */
[----:B------:R-:W-:-:S05]  /*1710*/  FFMA R11, R11, R10, R8 ;  /* 0x0000000a0b0b7223 */ /* 0x000fca0000000008 */
[----:B------:R-:W-:Y:S01]  /*1720*/  @!P2 STS [R12+UR6+0x40], R11 ;  /* 0x0000400b0c00a988 */ /* 0x000fe20008000806 */
[----:B------:R-:W-:Y:S06]  /*1730*/  BAR.SYNC.DEFER_BLOCKING 0x0 ;  /* 0x0000000000007b1d */ /* 0x000fec0000010000 */
[----:B------:R-:W0:Y:S04]  /*1740*/  @!P3 LDS R5, [R6+UR6+0x80] ;  /* 0x000080060605b984 */ /* 0x000e280008000800 */
[----:B------:R-:W-:Y:S04]  /*1750*/  @!P3 LDS R3, [R6+UR6] ;  /* 0x000000060603b984 */ /* 0x000fe80008000800 */
[----:B------:R-:W1:Y:S04]  /*1760*/  @!P3 LDS R4, [R6+UR6+0x40] ;  /* 0x000040060604b984 */ /* 0x000e680008000800 */
[----:B0-----:R-:W0:Y:S04]  /*1770*/  SHFL.BFLY PT, R10, R5, 0x8, 0x1f ;  /* 0x0d001f00050a7f89 */ /* 0x001e2800000e0000 */
[----:B-1----:R-:W1:Y:S01]  /*1780*/  SHFL.BFLY PT, R7, R4, 0x8, 0x1f ;  /* 0x0d001f0004077f89 */ /* 0x002e6200000e0000 */
[----:B0-----:R-:W-:-:S04]  /*1790*/  FADD R9, R5, R10 ;  /* 0x0000000a05097221 */ /* 0x001fc80000000000 */
[C---:B------:R-:W-:Y:S01]  /*17a0*/  FMUL R8, R9.reuse, 0.25 ;  /* 0x3e80000009087820 */ /* 0x040fe20000400000 */
[C---:B------:R-:W-:Y:S01]  /*17b0*/  FSETP.GEU.AND P2, PT, |R9|.reuse, 1.175494350822287508e-38, PT ;  /* 0x008000000900780b */ /* 0x040fe20003f4e200 */
[----:B------:R-:W0:Y:S01]  /*17c0*/  SHFL.BFLY PT, R14, R9, 0x4, 0x1f ;  /* 0x0c801f00090e7f89 */ /* 0x000e2200000e0000 */
[----:B------:R-:W-:Y:S01]  /*17d0*/  FSETP.GT.AND P0, PT, |R9|, 8.50705917302346158658e+37, PT ;  /* 0x7e8000000900780b */ /* 0x000fe20003f04200 */
[----:B-1----:R-:W-:-:S03]  /*17e0*/  FADD R7, R4, R7 ;  /* 0x0000000704077221 */ /* 0x002fc60000000000 */
[----:B------:R-:W-:Y:S02]  /*17f0*/  FSEL R11, R8, R9, P0 ;  /* 0x00000009080b7208 */ /* 0x000fe40000000000 */
[----:B------:R-:W1:Y:S05]  /*1800*/  SHFL.BFLY PT, R8, R3, 0x8, 0x1f ;  /* 0x0d001f0003087f89 */ /* 0x000e6a00000e0000 */
[----:B------:R-:W-:Y:S02]  /*1810*/  @!P2 FMUL R11, R11, 16777216 ;  /* 0x4b8000000b0ba820 */ /* 0x000fe40000400000 */
[----:B------:R-:W-:-:S04]  /*1820*/  @P0 FMUL R10, R10, 0.25 ;  /* 0x3e8000000a0a0820 */ /* 0x000fc80000400000 */
[----:B------:R-:W2:Y:S01]  /*1830*/  MUFU.RCP R11, R11 ;  /* 0x0000000b000b7308 */ /* 0x000ea20000001000 */
[----:B------:R-:W-:Y:S01]  /*1840*/  @!P2 FMUL R10, R10, 16777216 ;  /* 0x4b8000000a0aa820 */ /* 0x000fe20000400000 */
[C---:B------:R-:W-:Y:S01]  /*1850*/  FSETP.NEU.AND P2, PT, R9.reuse, RZ, PT ;  /* 0x000000ff0900720b */ /* 0x040fe20003f4d000 */
[----:B0-----:R-:W-:-:S04]  /*1860*/  FADD R13, R9, R14 ;  /* 0x0000000e090d7221 */ /* 0x001fc80000000000 */
[C---:B------:R-:W-:Y:S01]  /*1870*/  FMUL R16, R13.reuse, 0.25 ;  /* 0x3e8000000d107820 */ /* 0x040fe20000400000 */
[C---:B------:R-:W-:Y:S01]  /*1880*/  FSETP.GEU.AND P3, PT, |R13|.reuse, 1.175494350822287508e-38, PT ;  /* 0x008000000d00780b */ /* 0x040fe20003f6e200 */
[----:B------:R-:W0:Y:S01]  /*1890*/  SHFL.BFLY PT, R18, R13, 0x2, 0x1f ;  /* 0x0c401f000d127f89 */ /* 0x000e2200000e0000 */
[----:B------:R-:W-:Y:S01]  /*18a0*/  FSETP.GT.AND P0, PT, |R13|, 8.50705917302346158658e+37, PT ;  /* 0x7e8000000d00780b */ /* 0x000fe20003f04200 */
[----:B-1----:R-:W-:Y:S01]  /*18b0*/  FADD R8, -R3, R8 ;  /* 0x0000000803087221 */ /* 0x002fe20000000100 */
[----:B--2---:R-:W-:Y:S02]  /*18c0*/  FMUL R10, R11, R10 ;  /* 0x0000000a0b0a7220 */ /* 0x004fe40000400000 */
[----:B------:R-:W-:Y:S01]  /*18d0*/  FSEL R16, R16, R13, P0 ;  /* 0x0000000d10107208 */ /* 0x000fe20000000000 */
[----:B------:R-:W-:Y:S02]  /*18e0*/  FMUL R12, R8, R8 ;  /* 0x00000008080c7220 */ /* 0x000fe40000400000 */
[----:B------:R-:W-:-:S02]  /*18f0*/  FSEL R10, R10, RZ, P2 ;  /* 0x000000ff0a0a7208 */ /* 0x000fc40001000000 */
[----:B------:R-:W-:Y:S01]  /*1900*/  FMUL R12, R5, R12 ;  /* 0x0000000c050c7220 */ /* 0x000fe20000400000 */
[----:B------:R-:W-:Y:S01]  /*1910*/  FSETP.NEU.AND P2, PT, R13, RZ, PT ;  /* 0x000000ff0d00720b */ /* 0x000fe20003f4d000 */
[----:B------:R-:W-:Y:S01]  /*1920*/  @!P3 FMUL R16, R16, 16777216 ;  /* 0x4b8000001010b820 */ /* 0x000fe20000400000 */
[----:B------:R-:W-:Y:S01]  /*1930*/  FFMA R3, R8, R10, R3 ;  /* 0x0000000a08037223 */ /* 0x000fe20000000003 */
[----:B------:R-:W-:Y:S01]  /*1940*/  FFMA R7, R10, R12, R7 ;  /* 0x0000000c0a077223 */ /* 0x000fe20000000007 */
[----:B------:R-:W-:Y:S01]  /*1950*/  @P0 FMUL R14, R14, 0.25 ;  /* 0x3e8000000e0e0820 */ /* 0x000fe20000400000 */
[----:B------:R-:W1:Y:S02]  /*1960*/  MUFU.RCP R5, R16 ;  /* 0x0000001000057308 */ /* 0x000e640000001000 */
[----:B------:R-:W2:Y:S01]  /*1970*/  SHFL.BFLY PT, R4, R3, 0x4, 0x1f ;  /* 0x0c801f0003047f89 */ /* 0x000ea200000e0000 */
[----:B------:R-:W-:-:S03]  /*1980*/  @!P3 FMUL R14, R14, 16777216 ;  /* 0x4b8000000e0eb820 */ /* 0x000fc60000400000 */
[----:B------:R-:W3:Y:S01]  /*1990*/  SHFL.BFLY PT, R8, R7, 0x4, 0x1f ;  /* 0x0c801f0007087f89 */ /* 0x000ee200000e0000 */
[----:B0-----:R-:W-:-:S04]  /*19a0*/  FADD R11, R13, R18 ;  /* 0x000000120d0b7221 */ /* 0x001fc80000000000 */
[C---:B------:R-:W-:Y:S01]  /*19b0*/  FMUL R12, R11.reuse, 0.25 ;  /* 0x3e8000000b0c7820 */ /* 0x040fe20000400000 */
[----:B------:R-:W-:Y:S01]  /*19c0*/  FSETP.GEU.AND P3, PT, |R11|, 1.175494350822287508e-38, PT ;  /* 0x008000000b00780b */ /* 0x000fe20003f6e200 */
[----:B-1----:R-:W-:Y:S01]  /*19d0*/  FMUL R5, R5, R14 ;  /* 0x0000000e05057220 */ /* 0x002fe20000400000 */
[----:B------:R-:W-:Y:S01]  /*19e0*/  FSETP.GT.AND P0, PT, |R11|, 8.50705917302346158658e+37, PT ;  /* 0x7e8000000b00780b */ /* 0x000fe20003f04200 */
[----:B------:R-:W0:Y:S03]  /*19f0*/  SHFL.BFLY PT, R14, R11, 0x1, 0x1f ;  /* 0x0c201f000b0e7f89 */ /* 0x000e2600000e0000 */
[----:B------:R-:W-:Y:S02]  /*1a00*/  FSEL R5, R5, RZ, P2 ;  /* 0x000000ff05057208 */ /* 0x000fe40001000000 */
[----:B------:R-:W-:Y:S01]  /*1a10*/  FSEL R12, R12, R11, P0 ;  /* 0x0000000b0c0c7208 */ /* 0x000fe20000000000 */
[----:B--2---:R-:W-:-:S04]  /*1a20*/  FADD R4, -R3, R4 ;  /* 0x0000000403047221 */ /* 0x004fc80000000100 */
[----:B------:R-:W-:Y:S02]  /*1a30*/  @!P3 FMUL R12, R12, 16777216 ;  /* 0x4b8000000c0cb820 */ /* 0x000fe40000400000 */
[----:B------:R-:W-:Y:S01]  /*1a40*/  @P0 FMUL R18, R18, 0.25 ;  /* 0x3e80000012120820 */ /* 0x000fe20000400000 */
[C---:B------:R-:W-:Y:S01]  /*1a50*/  FFMA R3, R4.reuse, R5, R3 ;  /* 0x0000000504037223 */ /* 0x040fe20000000003 */
[----:B------:R-:W-:Y:S01]  /*1a60*/  FMUL R10, R4, R4 ;  /* 0x00000004040a7220 */ /* 0x000fe20000400000 */
[----:B---3--:R-:W-:Y:S01]  /*1a70*/  FADD R8, R7, R8 ;  /* 0x0000000807087221 */ /* 0x008fe20000000000 */
[----:B------:R-:W-:Y:S01]  /*1a80*/  @!P3 FMUL R18, R18, 16777216 ;  /* 0x4b8000001212b820 */ /* 0x000fe20000400000 */
[----:B------:R-:W1:Y:S01]  /*1a90*/  MUFU.RCP R7, R12 ;  /* 0x0000000c00077308 */ /* 0x000e620000001000 */
[----:B------:R-:W-:Y:S01]  /*1aa0*/  FMUL R10, R9, R10 ;  /* 0x0000000a090a7220 */ /* 0x000fe20000400000 */
[----:B------:R-:W2:Y:S01]  /*1ab0*/  SHFL.BFLY PT, R4, R3, 0x2, 0x1f ;  /* 0x0c401f0003047f89 */ /* 0x000ea200000e0000 */
[----:B------:R-:W-:-:S02]  /*1ac0*/  FSETP.NEU.AND P0, PT, R11, RZ, PT ;  /* 0x000000ff0b00720b */ /* 0x000fc40003f0d000 */
[----:B------:R-:W-:Y:S01]  /*1ad0*/  FFMA R8, R5, R10, R8 ;  /* 0x0000000a05087223 */ /* 0x000fe20000000008 */
[----:B0-----:R-:W-:-:S04]  /*1ae0*/  FADD R9, R11, R14 ;  /* 0x0000000e0b097221 */ /* 0x001fc80000000000 */
[----:B------:R-:W0:Y:S01]  /*1af0*/  SHFL.BFLY PT, R5, R8, 0x2, 0x1f ;  /* 0x0c401f0008057f89 */ /* 0x000e2200000e0000 */
[C---:B------:R-:W-:Y:S01]  /*1b00*/  FMUL R10, R9.reuse, 0.25 ;  /* 0x3e800000090a7820 */ /* 0x040fe20000400000 */
[----:B------:R-:W-:Y:S01]  /*1b10*/  FSETP.GEU.AND P2, PT, |R9|, 1.175494350822287508e-38, PT ;  /* 0x008000000900780b */ /* 0x000fe20003f4e200 */
[----:B-1----:R-:W-:-:S05]  /*1b20*/  FMUL R7, R7, R18 ;  /* 0x0000001207077220 */ /* 0x002fca0000400000 */
[----:B------:R-:W-:Y:S02]  /*1b30*/  FSEL R7, R7, RZ, P0 ;  /* 0x000000ff07077208 */ /* 0x000fe40000000000 */
[----:B------:R-:W-:Y:S01]  /*1b40*/  FSETP.GT.AND P0, PT, |R9|, 8.50705917302346158658e+37, PT ;  /* 0x7e8000000900780b */ /* 0x000fe20003f04200 */
[----:B--2---:R-:W-:-:S03]  /*1b50*/  FADD R4, -R3, R4 ;  /* 0x0000000403047221 */ /* 0x004fc60000000100 */
[----:B------:R-:W-:Y:S01]  /*1b60*/  FSEL R12, R10, R9, P0 ;  /* 0x000000090a0c7208 */ /* 0x000fe20000000000 */
[C---:B------:R-:W-:Y:S01]  /*1b70*/  FFMA R3, R4.reuse, R7, R3 ;  /* 0x0000000704037223 */ /* 0x040fe20000000003 */
[----:B------:R-:W-:-:S03]  /*1b80*/  FMUL R4, R4, R4 ;  /* 0x0000000404047220 */ /* 0x000fc60000400000 */
[----:B------:R-:W-:Y:S01]  /*1b90*/  @!P2 FMUL R12, R12, 16777216 ;  /* 0x4b8000000c0ca820 */ /* 0x000fe20000400000 */
[----:B0-----:R-:W-:Y:S01]  /*1ba0*/  FADD R8, R8, R5 ;  /* 0x0000000508087221 */ /* 0x001fe20000000000 */
[----:B------:R-:W-:Y:S01]  /*1bb0*/  FMUL R4, R13, R4 ;  /* 0x000000040d047220 */ /* 0x000fe20000400000 */
[----:B------:R-:W0:Y:S01]  /*1bc0*/  SHFL.BFLY PT, R10, R3, 0x1, 0x1f ;  /* 0x0c201f00030a7f89 */ /* 0x000e2200000e0000 */
[----:B------:R-:W-:Y:S01]  /*1bd0*/  @P0 FMUL R14, R14, 0.25 ;  /* 0x3e8000000e0e0820 */ /* 0x000fe20000400000 */
[----:B------:R-:W-:Y:S01]  /*1be0*/  LOP3.LUT P0, RZ, R2, 0xf, RZ, 0xc0, !PT ;  /* 0x0000000f02ff7812 */ /* 0x000fe2000780c0ff */
[----:B------:R-:W-:Y:S02]  /*1bf0*/  FFMA R4, R7, R4, R8 ;  /* 0x0000000407047223 */ /* 0x000fe40000000008 */
[----:B------:R-:W1:Y:S01]  /*1c00*/  MUFU.RCP R7, R12 ;  /* 0x0000000c00077308 */ /* 0x000e620000001000 */
[----:B------:R-:W-:Y:S01]  /*1c10*/  @!P2 FMUL R14, R14, 16777216 ;  /* 0x4b8000000e0ea820 */ /* 0x000fe20000400000 */
[----:B------:R-:W-:Y:S01]  /*1c20*/  FSETP.NEU.AND P2, PT, R9, RZ, PT ;  /* 0x000000ff0900720b */ /* 0x000fe20003f4d000 */
[----:B------:R-:W2:Y:S01]  /*1c30*/  SHFL.BFLY PT, R5, R4, 0x1, 0x1f ;  /* 0x0c201f0004057f89 */ /* 0x000ea200000e0000 */
[----:B------:R-:W-:-:S02]  /*1c40*/  ISETP.LT.AND P0, PT, R2, 0x10, !P0 ;  /* 0x000000100200780c */ /* 0x000fc40004701270 */
[----:B------:R-:W-:-:S04]  /*1c50*/  LOP3.LUT R2, R2, 0x1ff, RZ, 0xc0, !PT ;  /* 0x000001ff02027812 */ /* 0x000fc800078ec0ff */
[----:B------:R-:W-:Y:S01]  /*1c60*/  ISETP.EQ.AND P1, PT, R2, RZ, !P1 ;  /* 0x000000ff0200720c */ /* 0x000fe20004f22270 */
[----:B-1----:R-:W-:-:S06]  /*1c70*/  FMUL R7, R7, R14 ;  /* 0x0000000e07077220 */ /* 0x002fcc0000400000 */
[----:B------:R-:W-:Y:S01]  /*1c80*/  @P0 STS [R6+UR6+0x80], R9 ;  /* 0x0000800906000988 */ /* 0x000fe20008000806 */
[----:B0-----:R-:W-:Y:S01]  /*1c90*/  FADD R10, -R3, R10 ;  /* 0x0000000a030a7221 */ /* 0x001fe20000000100 */
[----:B------:R-:W-:-:S03]  /*1ca0*/  FSEL R7, R7, RZ, P2 ;  /* 0x000000ff07077208 */ /* 0x000fc60001000000 */
[----:B------:R-:W-:Y:S01]  /*1cb0*/  FMUL R8, R10, R10 ;  /* 0x0000000a0a087220 */ /* 0x000fe20000400000 */
[----:B--2---:R-:W-:-:S03]  /*1cc0*/  FADD R4, R4, R5 ;  /* 0x0000000504047221 */ /* 0x004fc60000000000 */
[----:B------:R-:W-:Y:S01]  /*1cd0*/  FMUL R8, R11, R8 ;  /* 0x000000080b087220 */ /* 0x000fe20000400000 */
[----:B------:R-:W-:-:S03]  /*1ce0*/  FFMA R11, R10, R7, R3 ;  /* 0x000000070a0b7223 */ /* 0x000fc60000000003 */
[----:B------:R-:W-:Y:S02]  /*1cf0*/  FFMA R7, R7, R8, R4 ;  /* 0x0000000807077223 */ /* 0x000fe40000000004 */
[----:B------:R-:W-:Y:S01]  /*1d00*/  @P0 STS [R6+UR6], R11 ;  /* 0x0000000b06000988 */ /* 0x000fe20008000806 */
[----:B------:R-:W0:Y:S03]  /*1d10*/  LDC.64 R4, c[0x0][0x230] ;  /* 0x00008c00ff047b82 */ /* 0x000e260000000a00 */
[----:B------:R-:W-:Y:S05]  /*1d20*/  @P0 STS [R6+UR6+0x40], R7 ;  /* 0x0000400706000988 */ /* 0x000fea0008000806 */
[----:B------:R-:W-:Y:S01]  /*1d30*/  BAR.SYNC.DEFER_BLOCKING 0x0 ;  /* 0x0000000000007b1d */ /* 0x000fe20000010000 */
[----:B0-----:R-:W-:-:S07]  /*1d40*/  IMAD.WIDE R2, R0, 0x4, R4 ;  /* 0x0000000400027825 */ /* 0x001fce00078e0204 */
[----:B------:R-:W0:Y:S01]  /*1d50*/  LDC.64 R4, c[0x0][0x218] ;  /* 0x00008600ff047b82 */ /* 0x000e220000000a00 */
[----:B------:R-:W1:Y:S04]  /*1d60*/  LDS R13, [UR4] ;  /* 0x00000004ff0d7984 */ /* 0x000e680008000800 */
[----:B------:R-:W2:Y:S04]  /*1d70*/  LDS R8, [UR4+0x40] ;  /* 0x00004004ff087984 */ /* 0x000ea80008000800 */
[----:B-1----:R0:W-:Y:S01]  /*1d80*/  @P1 STG.E desc[UR8][R2.64], R13 ;  /* 0x0000000d02001986 */ /* 0x0021e2000c101908 */
[----:B--2---:R-:W-:Y:S01]  /*1d90*/  FFMA R8, R8, R15, 9.9999997473787516356e-06 ;  /* 0x3727c5ac08087423 */ /* 0x004fe2000000000f */
[----:B------:R-:W-:Y:S06]  /*1da0*/  BAR.SYNC.DEFER_BLOCKING 0x0 ;  /* 0x0000000000007b1d */ /* 0x000fec0000010000 */
[----:B0-----:R-:W-:Y:S05]  /*1db0*/  @!P1 EXIT ;  /* 0x000000000000994d */ /* 0x001fea0003800000 */
[----:B------:R-:W0:Y:S01]  /*1dc0*/  MUFU.RSQ R7, R8 ;  /* 0x0000000800077308 */ /* 0x000e220000001400 */
[----:B------:R-:W-:-:S05]  /*1dd0*/  IMAD.WIDE R2, R0, 0x4, R4 ;  /* 0x0000000400027825 */ /* 0x000fca00078e0204 */
[----:B0-----:R-:W-:Y:S01]  /*1de0*/  STG.E desc[UR8][R2.64], R7 ;  /* 0x0000000702007986 */ /* 0x001fe2000c101908 */
[----:B------:R-:W-:Y:S05]  /*1df0*/  EXIT ;  /* 0x000000000000794d */ /* 0x000fea0003800000 */
.L_x_2:
[----:B------:R-:W-:-:S00]  /*1e00*/  BRA `(.L_x_2) ;  /* 0xfffffffc00fc7947 */ /* 0x000fc0000383ffff */
[----:B------:R-:W-:-:S00]  /*1e10*/  NOP ;  /* 0x0000000000007918 */ /* 0x000fc00000000000 */
        /* <DEDUP_REMOVED lines=14> */
.L_x_3:


//--------------------- .nv.global.init           --------------------------
	.section	.nv.global.init,"aw",@progbits
.nv.global.init:
	.type		_$_str,@object
	.size		_$_str,(.L_0 - _$_str)
_$_str:
        /*0000*/ 	.byte	0x5f, 0x5f, 0x43, 0x55, 0x44, 0x41, 0x5f, 0x46, 0x54, 0x5a, 0x00
.L_0:


//--------------------- .nv.shared.triton_red_fused_add_convolution_native_group_norm_60 --------------------------
	.section	.nv.shared.triton_red_fused_add_convolution_native_group_norm_60,"aw",@nobits
	.sectionflags	@""
	.align	16
	.zero		1024


//--------------------- .nv.constant0.triton_red_fused_add_convolution_native_group_norm_60 --------------------------
	.section	.nv.constant0.triton_red_fused_add_convolution_native_group_norm_60,"a",@progbits
	.sectionflags	@""
	.align	4
.nv.constant0.triton_red_fused_add_convolution_native_group_norm_60:
	.zero		576
